// auto-generated by cutlass_sweep.gemm — config: {"arch": "sm_100", "cluster_m": 1, "cluster_n": 1, "dtype": "bf16", "dtype_b": "bf16", "layout": "nt", "stages": 0, "tile_k": 16, "tile_m": 128, "tile_n": 80}
#include "cutlass/cutlass.h"
#include "cutlass/gemm/collective/collective_builder.hpp"
#include "cutlass/gemm/device/gemm_universal_adapter.h"
#include "cutlass/gemm/kernel/gemm_universal.hpp"
#include "cutlass/epilogue/collective/collective_builder.hpp"

using ElemA = cutlass::bfloat16_t;
using ElemB = cutlass::bfloat16_t;
using ElemCD = cutlass::bfloat16_t;
using Acc  = float;
using TileShape    = cute::Shape<cute::_128, cute::_80, cute::_16>;
using ClusterShape = cute::Shape<cute::_1, cute::_1, cute::_1>;

using CollectiveEpilogue = typename cutlass::epilogue::collective::CollectiveBuilder<
    cutlass::arch::Sm100, cutlass::arch::OpClassTensorOp,
    TileShape, ClusterShape,
    cutlass::epilogue::collective::EpilogueTileAuto,
    Acc, Acc,
    ElemCD, cutlass::layout::RowMajor, 128 / cutlass::sizeof_bits<ElemCD>::value,
    ElemCD, cutlass::layout::RowMajor, 128 / cutlass::sizeof_bits<ElemCD>::value,
    cutlass::epilogue::collective::EpilogueScheduleAuto
  >::CollectiveOp;

using CollectiveMainloop = typename cutlass::gemm::collective::CollectiveBuilder<
    cutlass::arch::Sm100, cutlass::arch::OpClassTensorOp,
    ElemA, cutlass::layout::RowMajor, 128 / cutlass::sizeof_bits<ElemA>::value,
    ElemB, cutlass::layout::ColumnMajor, 128 / cutlass::sizeof_bits<ElemB>::value,
    Acc,
    TileShape, ClusterShape,
    cutlass::gemm::collective::StageCountAutoCarveout<static_cast<int>(sizeof(typename CollectiveEpilogue::SharedStorage))>,
    cutlass::gemm::collective::KernelScheduleAuto
  >::CollectiveOp;

using GemmKernel = cutlass::gemm::kernel::GemmUniversal<
    cute::Shape<int,int,int,int>,
    CollectiveMainloop,
    CollectiveEpilogue
>;
using Gemm = cutlass::gemm::device::GemmUniversalAdapter<GemmKernel>;

// Force the device kernel symbol into the cubin without needing a host main.
auto* _anchor = &cutlass::device_kernel<GemmKernel>;


// ===== COMPILED SASS (sm_100a) =====

	.target	sm_100a

	.elftype	@"ET_EXEC"


//--------------------- .note.nv.tkinfo           --------------------------
	.section	.note.nv.tkinfo,"",@"SHT_NOTE"
	.sectionflags	@"SHF_NOTE_NV_TKINFO"
	.tkinfo
        /*0018*/ 	.word	0x00000002
        /*0030*/ 	.string	""
        /*0030*/ 	.string	"ptxas"
        /*0030*/ 	.string	"Cuda compilation tools, release 13.0, V13.0.88"
        /*0030*/ 	.string	"Build cuda_13.0.r13.0/compiler.36424714_0"
        /*0030*/ 	.string	"-arch sm_100a -m 64 "



//--------------------- .note.nv.cuinfo           --------------------------
	.section	.note.nv.cuinfo,"",@"SHT_NOTE"
	.sectionflags	@"SHF_NOTE_NV_CUINFO"
        /*0018*/ 	.short	0x0002
        /*001a*/ 	.short	0x0064
        /*001c*/ 	.short	0x0082
	.zero		2


//--------------------- .nv.info                  --------------------------
	.section	.nv.info,"",@"SHT_CUDA_INFO"
	.align	4


	//----- nvinfo : EIATTR_REGCOUNT
	.align		4
        /*0000*/ 	.byte	0x04, 0x2f
        /*0002*/ 	.short	(.L_19 - .L_18)
	.align		4
.L_18:
        /*0004*/ 	.word	index@(_ZN7cutlass13device_kernelINS_4gemm6kernel13GemmUniversalIN4cute5tupleIJiiiiEEENS1_10collective13CollectiveMmaINS1_35MainloopSm100TmaUmmaWarpSpecializedILi28ELi2ELi4ENS5_IJNS4_1CILi1EEESB_SB_EEEEENS5_IJNSA_ILi128EEENSA_ILi80EEENSA_ILi16EEEEEENS_10bfloat16_tENS5_IJlSB_lEEESI_SJ_NS4_8TiledMMAINS4_8MMA_AtomIJNS4_20SM100_MMA_F16BF16_SSISI_SI_fLi128ELi80ELNS4_4UMMA5MajorE0ELSO_0ELNSN_7ScaleInE0ELSP_0EEEEEENS4_6LayoutISC_NS5_IJNSA_ILi0EEEST_ST_EEEEENS5_IJNS4_10UnderscoreESW_SW_EEEEENS4_13SM90_TMA_LOADENS4_14ComposedLayoutINS4_7SwizzleILi1ELi4ELi3EEENS4_18smem_ptr_flag_bitsILi16EEENSS_INS5_IJNSA_ILi8EEESG_EEENS5_IJSG_SB_EEEEEEEvNS4_8identityESZ_S19_vS1A_EENS_8epilogue10collective18CollectiveEpilogueINS1C_23Sm100TmaWarpSpecializedILi2ELi1ELi80ELb1ELb0EEEJSH_NS5_IJNSS_ISE_SB_EENSS_ISF_SB_EEEEESI_SJ_SI_SJ_NS1C_6fusion15FusionCallbacksIS1G_NS1K_17LinearCombinationISI_fSI_fLNS_15FloatRoundStyleE2EEESH_S1J_JEEENS4_5SM1004TMEM4LOAD26SM100_TMEM_LOAD_32dp32b16xESZ_S19_NS4_39AutoVectorizingCopyWithAssumedAlignmentILi128EEENS4_14SM90_TMA_STOREES19_S1V_S1V_EEEvvEEEEvNT_6ParamsE)
        /*0008*/ 	.word	0x000000e2


	//----- nvinfo : EIATTR_FRAME_SIZE
	.align		4
.L_19:
        /*000c*/ 	.byte	0x04, 0x11
        /*000e*/ 	.short	(.L_21 - .L_20)
	.align		4
.L_20:
        /*0010*/ 	.word	index@($__internal_2_$__cuda_sm10x_tcgen05_guardrail_trap_unallocated_columns_being_dealloced)
        /*0014*/ 	.word	0x00000000


	//----- nvinfo : EIATTR_FRAME_SIZE
	.align		4
.L_21:
        /*0018*/ 	.byte	0x04, 0x11
        /*001a*/ 	.short	(.L_23 - .L_22)
	.align		4
.L_22:
        /*001c*/ 	.word	index@($__internal_1_$__cuda_sm10x_tcgen05_guardrail_trap_phase_invalid_during_alloc)
        /*0020*/ 	.word	0x00000000


	//----- nvinfo : EIATTR_FRAME_SIZE
	.align		4
.L_23:
        /*0024*/ 	.byte	0x04, 0x11
        /*0026*/ 	.short	(.L_25 - .L_24)
	.align		4
.L_24:
        /*0028*/ 	.word	index@($__internal_0_$__cuda_sm10x_tcgen05_guardrail_trap_col_being_dealloced_not_returned_by_alloc)
        /*002c*/ 	.word	0x00000000


	//----- nvinfo : EIATTR_FRAME_SIZE
	.align		4
.L_25:
        /*0030*/ 	.byte	0x04, 0x11
        /*0032*/ 	.short	(.L_27 - .L_26)
	.align		4
.L_26:
        /*0034*/ 	.word	index@(_ZN7cutlass13device_kernelINS_4gemm6kernel13GemmUniversalIN4cute5tupleIJiiiiEEENS1_10collective13CollectiveMmaINS1_35MainloopSm100TmaUmmaWarpSpecializedILi28ELi2ELi4ENS5_IJNS4_1CILi1EEESB_SB_EEEEENS5_IJNSA_ILi128EEENSA_ILi80EEENSA_ILi16EEEEEENS_10bfloat16_tENS5_IJlSB_lEEESI_SJ_NS4_8TiledMMAINS4_8MMA_AtomIJNS4_20SM100_MMA_F16BF16_SSISI_SI_fLi128ELi80ELNS4_4UMMA5MajorE0ELSO_0ELNSN_7ScaleInE0ELSP_0EEEEEENS4_6LayoutISC_NS5_IJNSA_ILi0EEEST_ST_EEEEENS5_IJNS4_10UnderscoreESW_SW_EEEEENS4_13SM90_TMA_LOADENS4_14ComposedLayoutINS4_7SwizzleILi1ELi4ELi3EEENS4_18smem_ptr_flag_bitsILi16EEENSS_INS5_IJNSA_ILi8EEESG_EEENS5_IJSG_SB_EEEEEEEvNS4_8identityESZ_S19_vS1A_EENS_8epilogue10collective18CollectiveEpilogueINS1C_23Sm100TmaWarpSpecializedILi2ELi1ELi80ELb1ELb0EEEJSH_NS5_IJNSS_ISE_SB_EENSS_ISF_SB_EEEEESI_SJ_SI_SJ_NS1C_6fusion15FusionCallbacksIS1G_NS1K_17LinearCombinationISI_fSI_fLNS_15FloatRoundStyleE2EEESH_S1J_JEEENS4_5SM1004TMEM4LOAD26SM100_TMEM_LOAD_32dp32b16xESZ_S19_NS4_39AutoVectorizingCopyWithAssumedAlignmentILi128EEENS4_14SM90_TMA_STOREES19_S1V_S1V_EEEvvEEEEvNT_6ParamsE)
        /*0038*/ 	.word	0x00000000


	//----- nvinfo : EIATTR_MIN_STACK_SIZE
	.align		4
.L_27:
        /*003c*/ 	.byte	0x04, 0x12
        /*003e*/ 	.short	(.L_29 - .L_28)
	.align		4
.L_28:
        /*0040*/ 	.word	index@(_ZN7cutlass13device_kernelINS_4gemm6kernel13GemmUniversalIN4cute5tupleIJiiiiEEENS1_10collective13CollectiveMmaINS1_35MainloopSm100TmaUmmaWarpSpecializedILi28ELi2ELi4ENS5_IJNS4_1CILi1EEESB_SB_EEEEENS5_IJNSA_ILi128EEENSA_ILi80EEENSA_ILi16EEEEEENS_10bfloat16_tENS5_IJlSB_lEEESI_SJ_NS4_8TiledMMAINS4_8MMA_AtomIJNS4_20SM100_MMA_F16BF16_SSISI_SI_fLi128ELi80ELNS4_4UMMA5MajorE0ELSO_0ELNSN_7ScaleInE0ELSP_0EEEEEENS4_6LayoutISC_NS5_IJNSA_ILi0EEEST_ST_EEEEENS5_IJNS4_10UnderscoreESW_SW_EEEEENS4_13SM90_TMA_LOADENS4_14ComposedLayoutINS4_7SwizzleILi1ELi4ELi3EEENS4_18smem_ptr_flag_bitsILi16EEENSS_INS5_IJNSA_ILi8EEESG_EEENS5_IJSG_SB_EEEEEEEvNS4_8identityESZ_S19_vS1A_EENS_8epilogue10collective18CollectiveEpilogueINS1C_23Sm100TmaWarpSpecializedILi2ELi1ELi80ELb1ELb0EEEJSH_NS5_IJNSS_ISE_SB_EENSS_ISF_SB_EEEEESI_SJ_SI_SJ_NS1C_6fusion15FusionCallbacksIS1G_NS1K_17LinearCombinationISI_fSI_fLNS_15FloatRoundStyleE2EEESH_S1J_JEEENS4_5SM1004TMEM4LOAD26SM100_TMEM_LOAD_32dp32b16xESZ_S19_NS4_39AutoVectorizingCopyWithAssumedAlignmentILi128EEENS4_14SM90_TMA_STOREES19_S1V_S1V_EEEvvEEEEvNT_6ParamsE)
        /*0044*/ 	.word	0x00000000
.L_29:


//--------------------- .nv.compat                --------------------------
	.section	.nv.compat,"",@"SHT_CUDA_COMPAT_INFO"
	.align	4
        /*0000*/ 	.byte	0x02, 0x09, 0x01, 0x00, 0x02, 0x02, 0x02, 0x00, 0x02, 0x05, 0x05, 0x00, 0x03, 0x07, 0x01, 0x01
        /*0010*/ 	.byte	0x02, 0x03, 0x01, 0x00, 0x02, 0x06, 0x01, 0x00, 0x04, 0x0b, 0x08, 0x00, 0x09, 0x00, 0x00, 0x00
        /*0020*/ 	.byte	0x00, 0x00, 0x00, 0x00


//--------------------- .nv.info._ZN7cutlass13device_kernelINS_4gemm6kernel13GemmUniversalIN4cute5tupleIJiiiiEEENS1_10collective13CollectiveMmaINS1_35MainloopSm100TmaUmmaWarpSpecializedILi28ELi2ELi4ENS5_IJNS4_1CILi1EEESB_SB_EEEEENS5_IJNSA_ILi128EEENSA_ILi80EEENSA_ILi16EEEEEENS_10bfloat16_tENS5_IJlSB_lEEESI_SJ_NS4_8TiledMMAINS4_8MMA_AtomIJNS4_20SM100_MMA_F16BF16_SSISI_SI_fLi128ELi80ELNS4_4UMMA5MajorE0ELSO_0ELNSN_7ScaleInE0ELSP_0EEEEEENS4_6LayoutISC_NS5_IJNSA_ILi0EEEST_ST_EEEEENS5_IJNS4_10UnderscoreESW_SW_EEEEENS4_13SM90_TMA_LOADENS4_14ComposedLayoutINS4_7SwizzleILi1ELi4ELi3EEENS4_18smem_ptr_flag_bitsILi16EEENSS_INS5_IJNSA_ILi8EEESG_EEENS5_IJSG_SB_EEEEEEEvNS4_8identityESZ_S19_vS1A_EENS_8epilogue10collective18CollectiveEpilogueINS1C_23Sm100TmaWarpSpecializedILi2ELi1ELi80ELb1ELb0EEEJSH_NS5_IJNSS_ISE_SB_EENSS_ISF_SB_EEEEESI_SJ_SI_SJ_NS1C_6fusion15FusionCallbacksIS1G_NS1K_17LinearCombinationISI_fSI_fLNS_15FloatRoundStyleE2EEESH_S1J_JEEENS4_5SM1004TMEM4LOAD26SM100_TMEM_LOAD_32dp32b16xESZ_S19_NS4_39AutoVectorizingCopyWithAssumedAlignmentILi128EEENS4_14SM90_TMA_STOREES19_S1V_S1V_EEEvvEEEEvNT_6ParamsE --------------------------
	.section	.nv.info._ZN7cutlass13device_kernelINS_4gemm6kernel13GemmUniversalIN4cute5tupleIJiiiiEEENS1_10collective13CollectiveMmaINS1_35MainloopSm100TmaUmmaWarpSpecializedILi28ELi2ELi4ENS5_IJNS4_1CILi1EEESB_SB_EEEEENS5_IJNSA_ILi128EEENSA_ILi80EEENSA_ILi16EEEEEENS_10bfloat16_tENS5_IJlSB_lEEESI_SJ_NS4_8TiledMMAINS4_8MMA_AtomIJNS4_20SM100_MMA_F16BF16_SSISI_SI_fLi128ELi80ELNS4_4UMMA5MajorE0ELSO_0ELNSN_7ScaleInE0ELSP_0EEEEEENS4_6LayoutISC_NS5_IJNSA_ILi0EEEST_ST_EEEEENS5_IJNS4_10UnderscoreESW_SW_EEEEENS4_13SM90_TMA_LOADENS4_14ComposedLayoutINS4_7SwizzleILi1ELi4ELi3EEENS4_18smem_ptr_flag_bitsILi16EEENSS_INS5_IJNSA_ILi8EEESG_EEENS5_IJSG_SB_EEEEEEEvNS4_8identityESZ_S19_vS1A_EENS_8epilogue10collective18CollectiveEpilogueINS1C_23Sm100TmaWarpSpecializedILi2ELi1ELi80ELb1ELb0EEEJSH_NS5_IJNSS_ISE_SB_EENSS_ISF_SB_EEEEESI_SJ_SI_SJ_NS1C_6fusion15FusionCallbacksIS1G_NS1K_17LinearCombinationISI_fSI_fLNS_15FloatRoundStyleE2EEESH_S1J_JEEENS4_5SM1004TMEM4LOAD26SM100_TMEM_LOAD_32dp32b16xESZ_S19_NS4_39AutoVectorizingCopyWithAssumedAlignmentILi128EEENS4_14SM90_TMA_STOREES19_S1V_S1V_EEEvvEEEEvNT_6ParamsE,"",@"SHT_CUDA_INFO"
	.sectionflags	@""
	.align	4


	//----- nvinfo : EIATTR_CUDA_API_VERSION
	.align		4
        /*0000*/ 	.byte	0x04, 0x37
        /*0002*/ 	.short	(.L_31 - .L_30)
.L_30:
        /*0004*/ 	.word	0x00000082


	//----- nvinfo : EIATTR_KPARAM_INFO
	.align		4
.L_31:
        /*0008*/ 	.byte	0x04, 0x17
        /*000a*/ 	.short	(.L_33 - .L_32)
.L_32:
        /*000c*/ 	.word	0x00000000
        /*0010*/ 	.short	0x0000
        /*0012*/ 	.short	0x0000
        /*0014*/ 	.byte	0x00, 0xf0, 0x01, 0x20


	//----- nvinfo : EIATTR_AT_ENTRY_FRAGMENTS
	.align		4
.L_33:
        /*0018*/ 	.byte	0x04, 0x4f
        /*001a*/ 	.short	(.L_35 - .L_34)


	//   ....[0]....
.L_34:
        /*001c*/ 	.word	0x00000006


	//----- nvinfo : EIATTR_RESERVED_SMEM_USED
	.align		4
.L_35:
        /*0020*/ 	.byte	0x01, 0x41
	.zero		2


	//----- nvinfo : EIATTR_SPARSE_MMA_MASK
	.align		4
        /*0024*/ 	.byte	0x03, 0x50
        /*0026*/ 	.short	0x0000


	//----- nvinfo : EIATTR_TCGEN05_1CTA_USED
	.align		4
        /*0028*/ 	.byte	0x01, 0x51
	.zero		2


	//----- nvinfo : EIATTR_MAXREG_COUNT
	.align		4
        /*002c*/ 	.byte	0x03, 0x1b
        /*002e*/ 	.short	0x00ff


	//----- nvinfo : EIATTR_NUM_BARRIERS
	.align		4
        /*0030*/ 	.byte	0x02, 0x4c
        /*0032*/ 	.byte	0x07
	.zero		1


	//----- nvinfo : EIATTR_EXTERNS
	.align		4
        /*0034*/ 	.byte	0x04, 0x0f
        /*0036*/ 	.short	(.L_37 - .L_36)


	//   ....[0]....
	.align		4
.L_36:
        /*0038*/ 	.word	index@(__assertfail)


	//----- nvinfo : EIATTR_MERCURY_ISA_VERSION
	.align		4
.L_37:
        /*003c*/ 	.byte	0x03, 0x5f
        /*003e*/ 	.short	0x0101


	//----- nvinfo : EIATTR_INT_WARP_WIDE_INSTR_OFFSETS
	.align		4
        /*0040*/ 	.byte	0x04, 0x31
        /*0042*/ 	.short	(.L_39 - .L_38)


	//   ....[0]....
.L_38:
        /*0044*/ 	.word	0x000020e0


	//   ....[1]....
        /*0048*/ 	.word	0x00004760


	//   ....[2]....
        /*004c*/ 	.word	0x00004780


	//   ....[3]....
        /*0050*/ 	.word	0x000047b0


	//   ....[4]....
        /*0054*/ 	.word	0x00005230


	//   ....[5]....
        /*0058*/ 	.word	0x00005240


	//   ....[6]....
        /*005c*/ 	.word	0x00005270


	//   ....[7]....
        /*0060*/ 	.word	0x000052a0


	//   ....[8]....
        /*0064*/ 	.word	0x00005430


	//   ....[9]....
        /*0068*/ 	.word	0x00005460


	//----- nvinfo : EIATTR_COOP_GROUP_MASK_REGIDS
	.align		4
.L_39:
        /*006c*/ 	.byte	0x04, 0x29
        /*006e*/ 	.short	(.L_41 - .L_40)


	//   ....[0]....
.L_40:
        /*0070*/ 	.word	0xffffffff


	//   ....[1]....
        /*0074*/ 	.word	0xffffffff


	//   ....[2]....
        /*0078*/ 	.word	0xffffffff


	//   ....[3]....
        /*007c*/ 	.word	0xffffffff


	//   ....[4]....
        /*0080*/ 	.word	0xffffffff


	//   ....[5]....
        /*0084*/ 	.word	0xffffffff


	//   ....[6]....
        /*0088*/ 	.word	0xffffffff


	//   ....[7]....
        /*008c*/ 	.word	0xffffffff


	//   ....[8]....
        /*0090*/ 	.word	0xffffffff


	//   ....[9]....
        /*0094*/ 	.word	0xffffffff


	//   ....[10]....
        /*0098*/ 	.word	0xffffffff


	//   ....[11]....
        /*009c*/ 	.word	0xffffffff


	//   ....[12]....
        /*00a0*/ 	.word	0xffffffff


	//----- nvinfo : EIATTR_COOP_GROUP_INSTR_OFFSETS
	.align		4
.L_41:
        /*00a4*/ 	.byte	0x04, 0x28
        /*00a6*/ 	.short	(.L_43 - .L_42)


	//   ....[0]....
.L_42:
        /*00a8*/ 	.word	0x00000090


	//   ....[1]....
        /*00ac*/ 	.word	0x000004d0


	//   ....[2]....
        /*00b0*/ 	.word	0x00000970


	//   ....[3]....
        /*00b4*/ 	.word	0x00000ad0


	//   ....[4]....
        /*00b8*/ 	.word	0x00000bd0


	//   ....[5]....
        /*00bc*/ 	.word	0x00000d40


	//   ....[6]....
        /*00c0*/ 	.word	0x00000ee0


	//   ....[7]....
        /*00c4*/ 	.word	0x00001fc0


	//   ....[8]....
        /*00c8*/ 	.word	0x00003b20


	//   ....[9]....
        /*00cc*/ 	.word	0x00003d30


	//   ....[10]....
        /*00d0*/ 	.word	0x00003d60


	//   ....[11]....
        /*00d4*/ 	.word	0x00004640


	//   ....[12]....
        /*00d8*/ 	.word	0x00004870


	//----- nvinfo : EIATTR_VRC_CTA_INIT_COUNT
	.align		4
.L_43:
        /*00dc*/ 	.byte	0x02, 0x4a
        /*00de*/ 	.byte	0x80
	.zero		1


	//----- nvinfo : EIATTR_SYSCALL_OFFSETS
	.align		4
        /*00e0*/ 	.byte	0x04, 0x46
        /*00e2*/ 	.short	(.L_45 - .L_44)


	//   ....[0]....
.L_44:
        /*00e4*/ 	.word	0x00005f20


	//   ....[1]....
        /*00e8*/ 	.word	0x00006010


	//   ....[2]....
        /*00ec*/ 	.word	0x00006980


	//   ....[3]....
        /*00f0*/ 	.word	0x00006af0


	//   ....[4]....
        /*00f4*/ 	.word	0x00006c60


	//   ....[5]....
        /*00f8*/ 	.word	0x00006dd0


	//   ....[6]....
        /*00fc*/ 	.word	0x00006f40


	//----- nvinfo : EIATTR_MBARRIER_INSTR_OFFSETS
	.align		4
.L_45:
        /*0100*/ 	.byte	0x04, 0x39
        /*0102*/ 	.short	(.L_47 - .L_46)


	//   ....[0]....
.L_46:
        /*0104*/ 	.word	0x000005d0
        /*0108*/ 	.word	0x000000ff
        /*010c*/ 	.word	0x00000000
        /*0110*/ 	.short	0x0100
        /*0112*/ 	.byte	0x05
	.zero		1


	//   ....[1]....
        /*0114*/ 	.word	0x000005e0
        /*0118*/ 	.word	0x000000ff
        /*011c*/ 	.word	0x000000e0
        /*0120*/ 	.short	0x0100
        /*0122*/ 	.byte	0x05
	.zero		1


	//   ....[2]....
        /*0124*/ 	.word	0x000005f0
        /*0128*/ 	.word	0x000000ff
        /*012c*/ 	.word	0x00000008
        /*0130*/ 	.short	0x0100
        /*0132*/ 	.byte	0x05
	.zero		1


	//   ....[3]....
        /*0134*/ 	.word	0x00000600
        /*0138*/ 	.word	0x000000ff
        /*013c*/ 	.word	0x000000e8
        /*0140*/ 	.short	0x0100
        /*0142*/ 	.byte	0x05
	.zero		1


	//   ....[4]....
        /*0144*/ 	.word	0x00000610
        /*0148*/ 	.word	0x000000ff
        /*014c*/ 	.word	0x00000010
        /*0150*/ 	.short	0x0100
        /*0152*/ 	.byte	0x05
	.zero		1


	//   ....[5]....
        /*0154*/ 	.word	0x00000620
        /*0158*/ 	.word	0x000000ff
        /*015c*/ 	.word	0x000000f0
        /*0160*/ 	.short	0x0100
        /*0162*/ 	.byte	0x05
	.zero		1


	//   ....[6]....
        /*0164*/ 	.word	0x00000630
        /*0168*/ 	.word	0x000000ff
        /*016c*/ 	.word	0x00000018
        /*0170*/ 	.short	0x0100
        /*0172*/ 	.byte	0x05
	.zero		1


	//   ....[7]....
        /*0174*/ 	.word	0x00000640
        /*0178*/ 	.word	0x000000ff
        /*017c*/ 	.word	0x000000f8
        /*0180*/ 	.short	0x0100
        /*0182*/ 	.byte	0x05
	.zero		1


	//   ....[8]....
        /*0184*/ 	.word	0x00000650
        /*0188*/ 	.word	0x000000ff
        /*018c*/ 	.word	0x00000020
        /*0190*/ 	.short	0x0100
        /*0192*/ 	.byte	0x05
	.zero		1


	//   ....[9]....
        /*0194*/ 	.word	0x00000660
        /*0198*/ 	.word	0x000000ff
        /*019c*/ 	.word	0x00000100
        /*01a0*/ 	.short	0x0100
        /*01a2*/ 	.byte	0x05
	.zero		1


	//   ....[10]....
        /*01a4*/ 	.word	0x00000670
        /*01a8*/ 	.word	0x000000ff
        /*01ac*/ 	.word	0x00000028
        /*01b0*/ 	.short	0x0100
        /*01b2*/ 	.byte	0x05
	.zero		1


	//   ....[11]....
        /*01b4*/ 	.word	0x00000680
        /*01b8*/ 	.word	0x000000ff
        /*01bc*/ 	.word	0x00000108
        /*01c0*/ 	.short	0x0100
        /*01c2*/ 	.byte	0x05
	.zero		1


	//   ....[12]....
        /*01c4*/ 	.word	0x00000690
        /*01c8*/ 	.word	0x000000ff
        /*01cc*/ 	.word	0x00000030
        /*01d0*/ 	.short	0x0100
        /*01d2*/ 	.byte	0x05
	.zero		1


	//   ....[13]....
        /*01d4*/ 	.word	0x000006a0
        /*01d8*/ 	.word	0x000000ff
        /*01dc*/ 	.word	0x00000110
        /*01e0*/ 	.short	0x0100
        /*01e2*/ 	.byte	0x05
	.zero		1


	//   ....[14]....
        /*01e4*/ 	.word	0x000006b0
        /*01e8*/ 	.word	0x000000ff
        /*01ec*/ 	.word	0x00000038
        /*01f0*/ 	.short	0x0100
        /*01f2*/ 	.byte	0x05
	.zero		1


	//   ....[15]....
        /*01f4*/ 	.word	0x000006c0
        /*01f8*/ 	.word	0x000000ff
        /*01fc*/ 	.word	0x00000118
        /*0200*/ 	.short	0x0100
        /*0202*/ 	.byte	0x05
	.zero		1


	//   ....[16]....
        /*0204*/ 	.word	0x000006d0
        /*0208*/ 	.word	0x000000ff
        /*020c*/ 	.word	0x00000040
        /*0210*/ 	.short	0x0100
        /*0212*/ 	.byte	0x05
	.zero		1


	//   ....[17]....
        /*0214*/ 	.word	0x000006e0
        /*0218*/ 	.word	0x000000ff
        /*021c*/ 	.word	0x00000120
        /*0220*/ 	.short	0x0100
        /*0222*/ 	.byte	0x05
	.zero		1


	//   ....[18]....
        /*0224*/ 	.word	0x000006f0
        /*0228*/ 	.word	0x000000ff
        /*022c*/ 	.word	0x00000048
        /*0230*/ 	.short	0x0100
        /*0232*/ 	.byte	0x05
	.zero		1


	//   ....[19]....
        /*0234*/ 	.word	0x00000700
        /*0238*/ 	.word	0x000000ff
        /*023c*/ 	.word	0x00000128
        /*0240*/ 	.short	0x0100
        /*0242*/ 	.byte	0x05
	.zero		1


	//   ....[20]....
        /*0244*/ 	.word	0x00000710
        /*0248*/ 	.word	0x000000ff
        /*024c*/ 	.word	0x00000050
        /*0250*/ 	.short	0x0100
        /*0252*/ 	.byte	0x05
	.zero		1


	//   ....[21]....
        /*0254*/ 	.word	0x00000720
        /*0258*/ 	.word	0x000000ff
        /*025c*/ 	.word	0x00000130
        /*0260*/ 	.short	0x0100
        /*0262*/ 	.byte	0x05
	.zero		1


	//   ....[22]....
        /*0264*/ 	.word	0x00000730
        /*0268*/ 	.word	0x000000ff
        /*026c*/ 	.word	0x00000058
        /*0270*/ 	.short	0x0100
        /*0272*/ 	.byte	0x05
	.zero		1


	//   ....[23]....
        /*0274*/ 	.word	0x00000740
        /*0278*/ 	.word	0x000000ff
        /*027c*/ 	.word	0x00000138
        /*0280*/ 	.short	0x0100
        /*0282*/ 	.byte	0x05
	.zero		1


	//   ....[24]....
        /*0284*/ 	.word	0x00000750
        /*0288*/ 	.word	0x000000ff
        /*028c*/ 	.word	0x00000060
        /*0290*/ 	.short	0x0100
        /*0292*/ 	.byte	0x05
	.zero		1


	//   ....[25]....
        /*0294*/ 	.word	0x00000760
        /*0298*/ 	.word	0x000000ff
        /*029c*/ 	.word	0x00000140
        /*02a0*/ 	.short	0x0100
        /*02a2*/ 	.byte	0x05
	.zero		1


	//   ....[26]....
        /*02a4*/ 	.word	0x00000770
        /*02a8*/ 	.word	0x000000ff
        /*02ac*/ 	.word	0x00000068
        /*02b0*/ 	.short	0x0100
        /*02b2*/ 	.byte	0x05
	.zero		1


	//   ....[27]....
        /*02b4*/ 	.word	0x00000780
        /*02b8*/ 	.word	0x000000ff
        /*02bc*/ 	.word	0x00000148
        /*02c0*/ 	.short	0x0100
        /*02c2*/ 	.byte	0x05
	.zero		1


	//   ....[28]....
        /*02c4*/ 	.word	0x00000790
        /*02c8*/ 	.word	0x000000ff
        /*02cc*/ 	.word	0x00000070
        /*02d0*/ 	.short	0x0100
        /*02d2*/ 	.byte	0x05
	.zero		1


	//   ....[29]....
        /*02d4*/ 	.word	0x000007a0
        /*02d8*/ 	.word	0x000000ff
        /*02dc*/ 	.word	0x00000150
        /*02e0*/ 	.short	0x0100
        /*02e2*/ 	.byte	0x05
	.zero		1


	//   ....[30]....
        /*02e4*/ 	.word	0x000007b0
        /*02e8*/ 	.word	0x000000ff
        /*02ec*/ 	.word	0x00000078
        /*02f0*/ 	.short	0x0100
        /*02f2*/ 	.byte	0x05
	.zero		1


	//   ....[31]....
        /*02f4*/ 	.word	0x000007c0
        /*02f8*/ 	.word	0x000000ff
        /*02fc*/ 	.word	0x00000158
        /*0300*/ 	.short	0x0100
        /*0302*/ 	.byte	0x05
	.zero		1


	//   ....[32]....
        /*0304*/ 	.word	0x000007d0
        /*0308*/ 	.word	0x000000ff
        /*030c*/ 	.word	0x00000080
        /*0310*/ 	.short	0x0100
        /*0312*/ 	.byte	0x05
	.zero		1


	//   ....[33]....
        /*0314*/ 	.word	0x000007e0
        /*0318*/ 	.word	0x000000ff
        /*031c*/ 	.word	0x00000160
        /*0320*/ 	.short	0x0100
        /*0322*/ 	.byte	0x05
	.zero		1


	//   ....[34]....
        /*0324*/ 	.word	0x000007f0
        /*0328*/ 	.word	0x000000ff
        /*032c*/ 	.word	0x00000088
        /*0330*/ 	.short	0x0100
        /*0332*/ 	.byte	0x05
	.zero		1


	//   ....[35]....
        /*0334*/ 	.word	0x00000800
        /*0338*/ 	.word	0x000000ff
        /*033c*/ 	.word	0x00000168
        /*0340*/ 	.short	0x0100
        /*0342*/ 	.byte	0x05
	.zero		1


	//   ....[36]....
        /*0344*/ 	.word	0x00000810
        /*0348*/ 	.word	0x000000ff
        /*034c*/ 	.word	0x00000090
        /*0350*/ 	.short	0x0100
        /*0352*/ 	.byte	0x05
	.zero		1


	//   ....[37]....
        /*0354*/ 	.word	0x00000820
        /*0358*/ 	.word	0x000000ff
        /*035c*/ 	.word	0x00000170
        /*0360*/ 	.short	0x0100
        /*0362*/ 	.byte	0x05
	.zero		1


	//   ....[38]....
        /*0364*/ 	.word	0x00000830
        /*0368*/ 	.word	0x000000ff
        /*036c*/ 	.word	0x00000098
        /*0370*/ 	.short	0x0100
        /*0372*/ 	.byte	0x05
	.zero		1


	//   ....[39]....
        /*0374*/ 	.word	0x00000840
        /*0378*/ 	.word	0x000000ff
        /*037c*/ 	.word	0x00000178
        /*0380*/ 	.short	0x0100
        /*0382*/ 	.byte	0x05
	.zero		1


	//   ....[40]....
        /*0384*/ 	.word	0x00000850
        /*0388*/ 	.word	0x000000ff
        /*038c*/ 	.word	0x000000a0
        /*0390*/ 	.short	0x0100
        /*0392*/ 	.byte	0x05
	.zero		1


	//   ....[41]....
        /*0394*/ 	.word	0x00000860
        /*0398*/ 	.word	0x000000ff
        /*039c*/ 	.word	0x00000180
        /*03a0*/ 	.short	0x0100
        /*03a2*/ 	.byte	0x05
	.zero		1


	//   ....[42]....
        /*03a4*/ 	.word	0x00000870
        /*03a8*/ 	.word	0x000000ff
        /*03ac*/ 	.word	0x000000a8
        /*03b0*/ 	.short	0x0100
        /*03b2*/ 	.byte	0x05
	.zero		1


	//   ....[43]....
        /*03b4*/ 	.word	0x00000880
        /*03b8*/ 	.word	0x000000ff
        /*03bc*/ 	.word	0x00000188
        /*03c0*/ 	.short	0x0100
        /*03c2*/ 	.byte	0x05
	.zero		1


	//   ....[44]....
        /*03c4*/ 	.word	0x00000890
        /*03c8*/ 	.word	0x000000ff
        /*03cc*/ 	.word	0x000000b0
        /*03d0*/ 	.short	0x0100
        /*03d2*/ 	.byte	0x05
	.zero		1


	//   ....[45]....
        /*03d4*/ 	.word	0x000008a0
        /*03d8*/ 	.word	0x000000ff
        /*03dc*/ 	.word	0x00000190
        /*03e0*/ 	.short	0x0100
        /*03e2*/ 	.byte	0x05
	.zero		1


	//   ....[46]....
        /*03e4*/ 	.word	0x000008b0
        /*03e8*/ 	.word	0x000000ff
        /*03ec*/ 	.word	0x000000b8
        /*03f0*/ 	.short	0x0100
        /*03f2*/ 	.byte	0x05
	.zero		1


	//   ....[47]....
        /*03f4*/ 	.word	0x000008c0
        /*03f8*/ 	.word	0x000000ff
        /*03fc*/ 	.word	0x00000198
        /*0400*/ 	.short	0x0100
        /*0402*/ 	.byte	0x05
	.zero		1


	//   ....[48]....
        /*0404*/ 	.word	0x000008d0
        /*0408*/ 	.word	0x000000ff
        /*040c*/ 	.word	0x000000c0
        /*0410*/ 	.short	0x0100
        /*0412*/ 	.byte	0x05
	.zero		1


	//   ....[49]....
        /*0414*/ 	.word	0x000008e0
        /*0418*/ 	.word	0x000000ff
        /*041c*/ 	.word	0x000001a0
        /*0420*/ 	.short	0x0100
        /*0422*/ 	.byte	0x05
	.zero		1


	//   ....[50]....
        /*0424*/ 	.word	0x000008f0
        /*0428*/ 	.word	0x000000ff
        /*042c*/ 	.word	0x000000c8
        /*0430*/ 	.short	0x0100
        /*0432*/ 	.byte	0x05
	.zero		1


	//   ....[51]....
        /*0434*/ 	.word	0x00000900
        /*0438*/ 	.word	0x000000ff
        /*043c*/ 	.word	0x000001a8
        /*0440*/ 	.short	0x0100
        /*0442*/ 	.byte	0x05
	.zero		1


	//   ....[52]....
        /*0444*/ 	.word	0x00000910
        /*0448*/ 	.word	0x000000ff
        /*044c*/ 	.word	0x000000d0
        /*0450*/ 	.short	0x0100
        /*0452*/ 	.byte	0x05
	.zero		1


	//   ....[53]....
        /*0454*/ 	.word	0x00000920
        /*0458*/ 	.word	0x000000ff
        /*045c*/ 	.word	0x000001b0
        /*0460*/ 	.short	0x0100
        /*0462*/ 	.byte	0x05
	.zero		1


	//   ....[54]....
        /*0464*/ 	.word	0x00000930
        /*0468*/ 	.word	0x000000ff
        /*046c*/ 	.word	0x000000d8
        /*0470*/ 	.short	0x0100
        /*0472*/ 	.byte	0x05
	.zero		1


	//   ....[55]....
        /*0474*/ 	.word	0x00000940
        /*0478*/ 	.word	0x000000ff
        /*047c*/ 	.word	0x000001b8
        /*0480*/ 	.short	0x0100
        /*0482*/ 	.byte	0x05
	.zero		1


	//   ....[56]....
        /*0484*/ 	.word	0x00000a80
        /*0488*/ 	.word	0x000000ff
        /*048c*/ 	.word	0x000001c0
        /*0490*/ 	.short	0x0100
        /*0492*/ 	.byte	0x06
	.zero		1


	//   ....[57]....
        /*0494*/ 	.word	0x00000a90
        /*0498*/ 	.word	0x000000ff
        /*049c*/ 	.word	0x000001d0
        /*04a0*/ 	.short	0x0100
        /*04a2*/ 	.byte	0x06
	.zero		1


	//   ....[58]....
        /*04a4*/ 	.word	0x00000aa0
        /*04a8*/ 	.word	0x000000ff
        /*04ac*/ 	.word	0x000001c8
        /*04b0*/ 	.short	0x0100
        /*04b2*/ 	.byte	0x06
	.zero		1


	//   ....[59]....
        /*04b4*/ 	.word	0x00000ab0
        /*04b8*/ 	.word	0x000000ff
        /*04bc*/ 	.word	0x000001d8
        /*04c0*/ 	.short	0x0100
        /*04c2*/ 	.byte	0x06
	.zero		1


	//   ....[60]....
        /*04c4*/ 	.word	0x00000ba0
        /*04c8*/ 	.word	0x000000ff
        /*04cc*/ 	.word	0x000001e0
        /*04d0*/ 	.short	0x0100
        /*04d2*/ 	.byte	0x05
	.zero		1


	//   ....[61]....
        /*04d4*/ 	.word	0x00000bb0
        /*04d8*/ 	.word	0x000000ff
        /*04dc*/ 	.word	0x000001e8
        /*04e0*/ 	.short	0x0100
        /*04e2*/ 	.byte	0x05
	.zero		1


	//   ....[62]....
        /*04e4*/ 	.word	0x00000cf0
        /*04e8*/ 	.word	0x000000ff
        /*04ec*/ 	.word	0x000001f0
        /*04f0*/ 	.short	0x0100
        /*04f2*/ 	.byte	0x05
	.zero		1


	//   ....[63]....
        /*04f4*/ 	.word	0x00000d00
        /*04f8*/ 	.word	0x000000ff
        /*04fc*/ 	.word	0x00000200
        /*0500*/ 	.short	0x0100
        /*0502*/ 	.byte	0x05
	.zero		1


	//   ....[64]....
        /*0504*/ 	.word	0x00000d10
        /*0508*/ 	.word	0x000000ff
        /*050c*/ 	.word	0x000001f8
        /*0510*/ 	.short	0x0100
        /*0512*/ 	.byte	0x05
	.zero		1


	//   ....[65]....
        /*0514*/ 	.word	0x00000d20
        /*0518*/ 	.word	0x000000ff
        /*051c*/ 	.word	0x00000208
        /*0520*/ 	.short	0x0100
        /*0522*/ 	.byte	0x05
	.zero		1


	//   ....[66]....
        /*0524*/ 	.word	0x00000e50
        /*0528*/ 	.word	0x000000ff
        /*052c*/ 	.word	0x00000210
        /*0530*/ 	.short	0x0100
        /*0532*/ 	.byte	0x06
	.zero		1


	//   ....[67]....
        /*0534*/ 	.word	0x00000e60
        /*0538*/ 	.word	0x000000ff
        /*053c*/ 	.word	0x00000230
        /*0540*/ 	.short	0x0100
        /*0542*/ 	.byte	0x06
	.zero		1


	//   ....[68]....
        /*0544*/ 	.word	0x00000e70
        /*0548*/ 	.word	0x000000ff
        /*054c*/ 	.word	0x00000218
        /*0550*/ 	.short	0x0100
        /*0552*/ 	.byte	0x06
	.zero		1


	//   ....[69]....
        /*0554*/ 	.word	0x00000e80
        /*0558*/ 	.word	0x000000ff
        /*055c*/ 	.word	0x00000238
        /*0560*/ 	.short	0x0100
        /*0562*/ 	.byte	0x06
	.zero		1


	//   ....[70]....
        /*0564*/ 	.word	0x00000e90
        /*0568*/ 	.word	0x000000ff
        /*056c*/ 	.word	0x00000220
        /*0570*/ 	.short	0x0100
        /*0572*/ 	.byte	0x06
	.zero		1


	//   ....[71]....
        /*0574*/ 	.word	0x00000ea0
        /*0578*/ 	.word	0x000000ff
        /*057c*/ 	.word	0x00000240
        /*0580*/ 	.short	0x0100
        /*0582*/ 	.byte	0x06
	.zero		1


	//   ....[72]....
        /*0584*/ 	.word	0x00000eb0
        /*0588*/ 	.word	0x000000ff
        /*058c*/ 	.word	0x00000228
        /*0590*/ 	.short	0x0100
        /*0592*/ 	.byte	0x06
	.zero		1


	//   ....[73]....
        /*0594*/ 	.word	0x00000ec0
        /*0598*/ 	.word	0x000000ff
        /*059c*/ 	.word	0x00000248
        /*05a0*/ 	.short	0x0100
        /*05a2*/ 	.byte	0x06
	.zero		1


	//   ....[74]....
        /*05a4*/ 	.word	0x00000fb0
        /*05a8*/ 	.word	0x000000ff
        /*05ac*/ 	.word	0x00000250
        /*05b0*/ 	.short	0x0100
        /*05b2*/ 	.byte	0x05
	.zero		1


	//   ....[75]....
        /*05b4*/ 	.word	0x00000fc0
        /*05b8*/ 	.word	0x000000ff
        /*05bc*/ 	.word	0x00000260
        /*05c0*/ 	.short	0x0100
        /*05c2*/ 	.byte	0x05
	.zero		1


	//   ....[76]....
        /*05c4*/ 	.word	0x00000fd0
        /*05c8*/ 	.word	0x000000ff
        /*05cc*/ 	.word	0x00000258
        /*05d0*/ 	.short	0x0100
        /*05d2*/ 	.byte	0x05
	.zero		1


	//   ....[77]....
        /*05d4*/ 	.word	0x00000fe0
        /*05d8*/ 	.word	0x000000ff
        /*05dc*/ 	.word	0x00000268
        /*05e0*/ 	.short	0x0100
        /*05e2*/ 	.byte	0x05
	.zero		1


	//   ....[78]....
        /*05e4*/ 	.word	0x000018c0
        /*05e8*/ 	.word	0x00000003
        /*05ec*/ 	.word	0x00000260
        /*05f0*/ 	.short	0x010a
        /*05f2*/ 	.byte	0xff
	.zero		1


	//   ....[79]....
        /*05f4*/ 	.word	0x000018f0
        /*05f8*/ 	.word	0x00000003
        /*05fc*/ 	.word	0x00000250
        /*0600*/ 	.short	0x0101
        /*0602*/ 	.byte	0xff
	.zero		1


	//   ....[80]....
        /*0604*/ 	.word	0x000019c0
        /*0608*/ 	.word	0x000000ff
        /*060c*/ 	.word	0x000000e0
        /*0610*/ 	.short	0x010a
        /*0612*/ 	.byte	0x05
	.zero		1


	//   ....[81]....
        /*0614*/ 	.word	0x00001a60
        /*0618*/ 	.word	0x000000ff
        /*061c*/ 	.word	0x000000e0
        /*0620*/ 	.short	0x010a
        /*0622*/ 	.byte	0x21
	.zero		1


	//   ....[82]....
        /*0624*/ 	.word	0x00001bb0
        /*0628*/ 	.word	0x000000ff
        /*062c*/ 	.word	0x000000e0
        /*0630*/ 	.short	0x010a
        /*0632*/ 	.byte	0x08
	.zero		1


	//   ....[83]....
        /*0634*/ 	.word	0x00001cc0
        /*0638*/ 	.word	0x000000ff
        /*063c*/ 	.word	0x000001e8
        /*0640*/ 	.short	0x0101
        /*0642*/ 	.byte	0x04
	.zero		1


	//   ....[84]....
        /*0644*/ 	.word	0x00001ce0
        /*0648*/ 	.word	0x000000ff
        /*064c*/ 	.word	0x000000e0
        /*0650*/ 	.short	0x010a
        /*0652*/ 	.byte	0x05
	.zero		1


	//   ....[85]....
        /*0654*/ 	.word	0x00001d60
        /*0658*/ 	.word	0x000000ff
        /*065c*/ 	.word	0x000000e0
        /*0660*/ 	.short	0x010a
        /*0662*/ 	.byte	0x11
	.zero		1


	//   ....[86]....
        /*0664*/ 	.word	0x00001eb0
        /*0668*/ 	.word	0x000000ff
        /*066c*/ 	.word	0x000000e0
        /*0670*/ 	.short	0x010a
        /*0672*/ 	.byte	0x08
	.zero		1


	//   ....[87]....
        /*0674*/ 	.word	0x00001ff0
        /*0678*/ 	.word	0x00000002
        /*067c*/ 	.word	0x000001f0
        /*0680*/ 	.short	0x010a
        /*0682*/ 	.byte	0xff
	.zero		1


	//   ....[88]....
        /*0684*/ 	.word	0x000020b0
        /*0688*/ 	.word	0x00000002
        /*068c*/ 	.word	0x00000000
        /*0690*/ 	.short	0x0101
        /*0692*/ 	.byte	0xff
	.zero		1


	//   ....[89]....
        /*0694*/ 	.word	0x00002610
        /*0698*/ 	.word	0x000000ff
        /*069c*/ 	.word	0x00000000
        /*06a0*/ 	.short	0x010a
        /*06a2*/ 	.byte	0x05
	.zero		1


	//   ....[90]....
        /*06a4*/ 	.word	0x000026a0
        /*06a8*/ 	.word	0x000000ff
        /*06ac*/ 	.word	0x00000000
        /*06b0*/ 	.short	0x010a
        /*06b2*/ 	.byte	0x05
	.zero		1


	//   ....[91]....
        /*06b4*/ 	.word	0x00002730
        /*06b8*/ 	.word	0x000000ff
        /*06bc*/ 	.word	0x00000000
        /*06c0*/ 	.short	0x010a
        /*06c2*/ 	.byte	0x05
	.zero		1


	//   ....[92]....
        /*06c4*/ 	.word	0x000027c0
        /*06c8*/ 	.word	0x000000ff
        /*06cc*/ 	.word	0x00000000
        /*06d0*/ 	.short	0x010a
        /*06d2*/ 	.byte	0x05
	.zero		1


	//   ....[93]....
        /*06d4*/ 	.word	0x00002850
        /*06d8*/ 	.word	0x000000ff
        /*06dc*/ 	.word	0x00000000
        /*06e0*/ 	.short	0x010a
        /*06e2*/ 	.byte	0x05
	.zero		1


	//   ....[94]....
        /*06e4*/ 	.word	0x000028e0
        /*06e8*/ 	.word	0x000000ff
        /*06ec*/ 	.word	0x00000000
        /*06f0*/ 	.short	0x010a
        /*06f2*/ 	.byte	0x05
	.zero		1


	//   ....[95]....
        /*06f4*/ 	.word	0x00002970
        /*06f8*/ 	.word	0x000000ff
        /*06fc*/ 	.word	0x00000000
        /*0700*/ 	.short	0x010a
        /*0702*/ 	.byte	0x05
	.zero		1


	//   ....[96]....
        /*0704*/ 	.word	0x00002a00
        /*0708*/ 	.word	0x000000ff
        /*070c*/ 	.word	0x00000000
        /*0710*/ 	.short	0x010a
        /*0712*/ 	.byte	0x05
	.zero		1


	//   ....[97]....
        /*0714*/ 	.word	0x00002a90
        /*0718*/ 	.word	0x000000ff
        /*071c*/ 	.word	0x00000000
        /*0720*/ 	.short	0x010a
        /*0722*/ 	.byte	0x05
	.zero		1


	//   ....[98]....
        /*0724*/ 	.word	0x00002b20
        /*0728*/ 	.word	0x000000ff
        /*072c*/ 	.word	0x00000000
        /*0730*/ 	.short	0x010a
        /*0732*/ 	.byte	0x05
	.zero		1


	//   ....[99]....
        /*0734*/ 	.word	0x00002bb0
        /*0738*/ 	.word	0x000000ff
        /*073c*/ 	.word	0x00000000
        /*0740*/ 	.short	0x010a
        /*0742*/ 	.byte	0x05
	.zero		1


	//   ....[100]....
        /*0744*/ 	.word	0x00002c40
        /*0748*/ 	.word	0x000000ff
        /*074c*/ 	.word	0x00000000
        /*0750*/ 	.short	0x010a
        /*0752*/ 	.byte	0x05
	.zero		1


	//   ....[101]....
        /*0754*/ 	.word	0x00002cd0
        /*0758*/ 	.word	0x000000ff
        /*075c*/ 	.word	0x00000000
        /*0760*/ 	.short	0x010a
        /*0762*/ 	.byte	0x05
	.zero		1


	//   ....[102]....
        /*0764*/ 	.word	0x00002d60
        /*0768*/ 	.word	0x000000ff
        /*076c*/ 	.word	0x00000000
        /*0770*/ 	.short	0x010a
        /*0772*/ 	.byte	0x05
	.zero		1


	//   ....[103]....
        /*0774*/ 	.word	0x00002df0
        /*0778*/ 	.word	0x000000ff
        /*077c*/ 	.word	0x00000000
        /*0780*/ 	.short	0x010a
        /*0782*/ 	.byte	0x05
	.zero		1


	//   ....[104]....
        /*0784*/ 	.word	0x00002e80
        /*0788*/ 	.word	0x000000ff
        /*078c*/ 	.word	0x00000000
        /*0790*/ 	.short	0x010a
        /*0792*/ 	.byte	0x05
	.zero		1


	//   ....[105]....
        /*0794*/ 	.word	0x00002f10
        /*0798*/ 	.word	0x000000ff
        /*079c*/ 	.word	0x00000000
        /*07a0*/ 	.short	0x010a
        /*07a2*/ 	.byte	0x05
	.zero		1


	//   ....[106]....
        /*07a4*/ 	.word	0x00002fa0
        /*07a8*/ 	.word	0x000000ff
        /*07ac*/ 	.word	0x00000000
        /*07b0*/ 	.short	0x010a
        /*07b2*/ 	.byte	0x05
	.zero		1


	//   ....[107]....
        /*07b4*/ 	.word	0x00003030
        /*07b8*/ 	.word	0x000000ff
        /*07bc*/ 	.word	0x00000000
        /*07c0*/ 	.short	0x010a
        /*07c2*/ 	.byte	0x05
	.zero		1


	//   ....[108]....
        /*07c4*/ 	.word	0x000030c0
        /*07c8*/ 	.word	0x000000ff
        /*07cc*/ 	.word	0x00000000
        /*07d0*/ 	.short	0x010a
        /*07d2*/ 	.byte	0x05
	.zero		1


	//   ....[109]....
        /*07d4*/ 	.word	0x00003150
        /*07d8*/ 	.word	0x000000ff
        /*07dc*/ 	.word	0x00000000
        /*07e0*/ 	.short	0x010a
        /*07e2*/ 	.byte	0x05
	.zero		1


	//   ....[110]....
        /*07e4*/ 	.word	0x000031e0
        /*07e8*/ 	.word	0x000000ff
        /*07ec*/ 	.word	0x00000000
        /*07f0*/ 	.short	0x010a
        /*07f2*/ 	.byte	0x05
	.zero		1


	//   ....[111]....
        /*07f4*/ 	.word	0x00003270
        /*07f8*/ 	.word	0x000000ff
        /*07fc*/ 	.word	0x00000000
        /*0800*/ 	.short	0x010a
        /*0802*/ 	.byte	0x05
	.zero		1


	//   ....[112]....
        /*0804*/ 	.word	0x00003300
        /*0808*/ 	.word	0x000000ff
        /*080c*/ 	.word	0x00000000
        /*0810*/ 	.short	0x010a
        /*0812*/ 	.byte	0x05
	.zero		1


	//   ....[113]....
        /*0814*/ 	.word	0x00003390
        /*0818*/ 	.word	0x000000ff
        /*081c*/ 	.word	0x00000000
        /*0820*/ 	.short	0x010a
        /*0822*/ 	.byte	0x05
	.zero		1


	//   ....[114]....
        /*0824*/ 	.word	0x00003420
        /*0828*/ 	.word	0x000000ff
        /*082c*/ 	.word	0x00000000
        /*0830*/ 	.short	0x010a
        /*0832*/ 	.byte	0x05
	.zero		1


	//   ....[115]....
        /*0834*/ 	.word	0x000034b0
        /*0838*/ 	.word	0x000000ff
        /*083c*/ 	.word	0x00000000
        /*0840*/ 	.short	0x010a
        /*0842*/ 	.byte	0x05
	.zero		1


	//   ....[116]....
        /*0844*/ 	.word	0x00003550
        /*0848*/ 	.word	0x00000000
        /*084c*/ 	.word	0x00000000
        /*0850*/ 	.short	0x010a
        /*0852*/ 	.byte	0xff
	.zero		1


	//   ....[117]....
        /*0854*/ 	.word	0x00003670
        /*0858*/ 	.word	0x00000000
        /*085c*/ 	.word	0x00000250
        /*0860*/ 	.short	0x010a
        /*0862*/ 	.byte	0xff
	.zero		1


	//   ....[118]....
        /*0864*/ 	.word	0x000036d0
        /*0868*/ 	.word	0x00000004
        /*086c*/ 	.word	0x00000000
        /*0870*/ 	.short	0x0101
        /*0872*/ 	.byte	0xff
	.zero		1


	//   ....[119]....
        /*0874*/ 	.word	0x000036f0
        /*0878*/ 	.word	0x000000ff
        /*087c*/ 	.word	0x00000200
        /*0880*/ 	.short	0x010a
        /*0882*/ 	.byte	0x05
	.zero		1


	//   ....[120]....
        /*0884*/ 	.word	0x00003810
        /*0888*/ 	.word	0x00000000
        /*088c*/ 	.word	0x000001f0
        /*0890*/ 	.short	0x010a
        /*0892*/ 	.byte	0xff
	.zero		1


	//   ....[121]....
        /*0894*/ 	.word	0x00003920
        /*0898*/ 	.word	0x00000000
        /*089c*/ 	.word	0x00000000
        /*08a0*/ 	.short	0x0101
        /*08a2*/ 	.byte	0xff
	.zero		1


	//   ....[122]....
        /*08a4*/ 	.word	0x000039b0
        /*08a8*/ 	.word	0x000000ff
        /*08ac*/ 	.word	0x00000200
        /*08b0*/ 	.short	0x0106
        /*08b2*/ 	.byte	0x05
	.zero		1


	//   ....[123]....
        /*08b4*/ 	.word	0x000039d0
        /*08b8*/ 	.word	0x000000ff
        /*08bc*/ 	.word	0x00000200
        /*08c0*/ 	.short	0x010a
        /*08c2*/ 	.byte	0x05
	.zero		1


	//   ....[124]....
        /*08c4*/ 	.word	0x00003a60
        /*08c8*/ 	.word	0x000000ff
        /*08cc*/ 	.word	0x00000200
        /*08d0*/ 	.short	0x0106
        /*08d2*/ 	.byte	0x04
	.zero		1


	//   ....[125]....
        /*08d4*/ 	.word	0x00003aa0
        /*08d8*/ 	.word	0x00000000
        /*08dc*/ 	.word	0x00000200
        /*08e0*/ 	.short	0x010a
        /*08e2*/ 	.byte	0xff
	.zero		1


	//   ....[126]....
        /*08e4*/ 	.word	0x00003f80
        /*08e8*/ 	.word	0x00000000
        /*08ec*/ 	.word	0x000001f0
        /*08f0*/ 	.short	0x010a
        /*08f2*/ 	.byte	0xff
	.zero		1


	//   ....[127]....
        /*08f4*/ 	.word	0x00004080
        /*08f8*/ 	.word	0x00000003
        /*08fc*/ 	.word	0x00000000
        /*0900*/ 	.short	0x0101
        /*0902*/ 	.byte	0xff
	.zero		1


	//   ....[128]....
        /*0904*/ 	.word	0x00004090
        /*0908*/ 	.word	0x000000ff
        /*090c*/ 	.word	0x00000000
        /*0910*/ 	.short	0x010a
        /*0912*/ 	.byte	0x05
	.zero		1


	//   ....[129]....
        /*0914*/ 	.word	0x000040b0
        /*0918*/ 	.word	0x000000ff
        /*091c*/ 	.word	0x00000230
        /*0920*/ 	.short	0x010a
        /*0922*/ 	.byte	0x0e
	.zero		1


	//   ....[130]....
        /*0924*/ 	.word	0x00004190
        /*0928*/ 	.word	0x000000ff
        /*092c*/ 	.word	0x00000000
        /*0930*/ 	.short	0x010a
        /*0932*/ 	.byte	0x07
	.zero		1


	//   ....[131]....
        /*0934*/ 	.word	0x000042a0
        /*0938*/ 	.word	0x000000ff
        /*093c*/ 	.word	0x00000000
        /*0940*/ 	.short	0x010a
        /*0942*/ 	.byte	0x13
	.zero		1


	//   ....[132]....
        /*0944*/ 	.word	0x00004470
        /*0948*/ 	.word	0x000000ff
        /*094c*/ 	.word	0x00000000
        /*0950*/ 	.short	0x010a
        /*0952*/ 	.byte	0x05
	.zero		1


	//   ....[133]....
        /*0954*/ 	.word	0x00004500
        /*0958*/ 	.word	0x000000ff
        /*095c*/ 	.word	0x00000000
        /*0960*/ 	.short	0x010a
        /*0962*/ 	.byte	0x05
	.zero		1


	//   ....[134]....
        /*0964*/ 	.word	0x00004590
        /*0968*/ 	.word	0x000000ff
        /*096c*/ 	.word	0x00000000
        /*0970*/ 	.short	0x010a
        /*0972*/ 	.byte	0x05
	.zero		1


	//   ....[135]....
        /*0974*/ 	.word	0x00004620
        /*0978*/ 	.word	0x000000ff
        /*097c*/ 	.word	0x00000000
        /*0980*/ 	.short	0x010a
        /*0982*/ 	.byte	0x06
	.zero		1


	//   ....[136]....
        /*0984*/ 	.word	0x00004a60
        /*0988*/ 	.word	0x00000000
        /*098c*/ 	.word	0x000001f0
        /*0990*/ 	.short	0x010a
        /*0992*/ 	.byte	0xff
	.zero		1


	//   ....[137]....
        /*0994*/ 	.word	0x00004b40
        /*0998*/ 	.word	0x00000000
        /*099c*/ 	.word	0x00000000
        /*09a0*/ 	.short	0x0101
        /*09a2*/ 	.byte	0xff
	.zero		1


	//   ....[138]....
        /*09a4*/ 	.word	0x00004e60
        /*09a8*/ 	.word	0x000000ff
        /*09ac*/ 	.word	0x000001e8
        /*09b0*/ 	.short	0x010a
        /*09b2*/ 	.byte	0x04
	.zero		1


	//   ....[139]....
        /*09b4*/ 	.word	0x00005040
        /*09b8*/ 	.word	0x000000ff
        /*09bc*/ 	.word	0x000001d0
        /*09c0*/ 	.short	0x010a
        /*09c2*/ 	.byte	0x0d
	.zero		1


	//   ....[140]....
        /*09c4*/ 	.word	0x00005490
        /*09c8*/ 	.word	0x000000ff
        /*09cc*/ 	.word	0x000001c0
        /*09d0*/ 	.short	0x010b
        /*09d2*/ 	.byte	0x0d
	.zero		1


	//   ....[141]....
        /*09d4*/ 	.word	0x000054f0
        /*09d8*/ 	.word	0x000000ff
        /*09dc*/ 	.word	0x00000000
        /*09e0*/ 	.short	0x0101
        /*09e2*/ 	.byte	0x15
	.zero		1


	//   ....[142]....
        /*09e4*/ 	.word	0x000055a0
        /*09e8*/ 	.word	0x000000ff
        /*09ec*/ 	.word	0x00000000
        /*09f0*/ 	.short	0x010a
        /*09f2*/ 	.byte	0x04
	.zero		1


	//   ....[143]....
        /*09f4*/ 	.word	0x00005640
        /*09f8*/ 	.word	0x00000000
        /*09fc*/ 	.word	0x00000000
        /*0a00*/ 	.short	0x010a
        /*0a02*/ 	.byte	0xff
	.zero		1


	//   ....[144]....
        /*0a04*/ 	.word	0x00005930
        /*0a08*/ 	.word	0x00000000
        /*0a0c*/ 	.word	0x000001f0
        /*0a10*/ 	.short	0x010a
        /*0a12*/ 	.byte	0xff
	.zero		1


	//   ....[145]....
        /*0a14*/ 	.word	0x00005a40
        /*0a18*/ 	.word	0x00000000
        /*0a1c*/ 	.word	0x00000000
        /*0a20*/ 	.short	0x0101
        /*0a22*/ 	.byte	0xff
	.zero		1


	//   ....[146]....
        /*0a24*/ 	.word	0x00006440
        /*0a28*/ 	.word	0x00000000
        /*0a2c*/ 	.word	0x000001c0
        /*0a30*/ 	.short	0x010a
        /*0a32*/ 	.byte	0xff
	.zero		1


	//   ....[147]....
        /*0a34*/ 	.word	0x000064e0
        /*0a38*/ 	.word	0x000000a0
        /*0a3c*/ 	.word	0x00000210
        /*0a40*/ 	.short	0x010a
        /*0a42*/ 	.byte	0xff
	.zero		1


	//   ....[148]....
        /*0a44*/ 	.word	0x000065e0
        /*0a48*/ 	.word	0x00000000
        /*0a4c*/ 	.word	0x000001c0
        /*0a50*/ 	.short	0x010a
        /*0a52*/ 	.byte	0xff
	.zero		1


	//   ....[149]....
        /*0a54*/ 	.word	0x00006860
        /*0a58*/ 	.word	0x000000a0
        /*0a5c*/ 	.word	0x00000210
        /*0a60*/ 	.short	0x010a
        /*0a62*/ 	.byte	0xff
	.zero		1


	//   ....[150]....
        /*0a64*/ 	.word	0x000071a0
        /*0a68*/ 	.word	0x000000ff
        /*0a6c*/ 	.word	0x00000000
        /*0a70*/ 	.short	0x0101
        /*0a72*/ 	.byte	0x05
	.zero		1


	//   ....[151]....
        /*0a74*/ 	.word	0x000085a0
        /*0a78*/ 	.word	0x00000000
        /*0a7c*/ 	.word	0x00000000
        /*0a80*/ 	.short	0x0101
        /*0a82*/ 	.byte	0xff
	.zero		1


	//   ....[152]....
        /*0a84*/ 	.word	0x00008840
        /*0a88*/ 	.word	0x00000003
        /*0a8c*/ 	.word	0x00000260
        /*0a90*/ 	.short	0x010a
        /*0a92*/ 	.byte	0xff
	.zero		1


	//   ....[153]....
        /*0a94*/ 	.word	0x000088a0
        /*0a98*/ 	.word	0x00000002
        /*0a9c*/ 	.word	0x000000e0
        /*0aa0*/ 	.short	0x010a
        /*0aa2*/ 	.byte	0xff
	.zero		1


	//   ....[154]....
        /*0aa4*/ 	.word	0x00008900
        /*0aa8*/ 	.word	0x00000002
        /*0aac*/ 	.word	0x000000e0
        /*0ab0*/ 	.short	0x010a
        /*0ab2*/ 	.byte	0xff
	.zero		1


	//   ....[155]....
        /*0ab4*/ 	.word	0x00008950
        /*0ab8*/ 	.word	0x00000002
        /*0abc*/ 	.word	0x000001f0
        /*0ac0*/ 	.short	0x010a
        /*0ac2*/ 	.byte	0xff
	.zero		1


	//   ....[156]....
        /*0ac4*/ 	.word	0x000089b0
        /*0ac8*/ 	.word	0x00000000
        /*0acc*/ 	.word	0x00000000
        /*0ad0*/ 	.short	0x010a
        /*0ad2*/ 	.byte	0xff
	.zero		1


	//   ....[157]....
        /*0ad4*/ 	.word	0x00008a10
        /*0ad8*/ 	.word	0x00000000
        /*0adc*/ 	.word	0x00000000
        /*0ae0*/ 	.short	0x010a
        /*0ae2*/ 	.byte	0xff
	.zero		1


	//   ....[158]....
        /*0ae4*/ 	.word	0x00008a70
        /*0ae8*/ 	.word	0x00000000
        /*0aec*/ 	.word	0x00000000
        /*0af0*/ 	.short	0x010a
        /*0af2*/ 	.byte	0xff
	.zero		1


	//   ....[159]....
        /*0af4*/ 	.word	0x00008ad0
        /*0af8*/ 	.word	0x00000000
        /*0afc*/ 	.word	0x00000000
        /*0b00*/ 	.short	0x010a
        /*0b02*/ 	.byte	0xff
	.zero		1


	//   ....[160]....
        /*0b04*/ 	.word	0x00008b30
        /*0b08*/ 	.word	0x00000000
        /*0b0c*/ 	.word	0x00000000
        /*0b10*/ 	.short	0x010a
        /*0b12*/ 	.byte	0xff
	.zero		1


	//   ....[161]....
        /*0b14*/ 	.word	0x00008b90
        /*0b18*/ 	.word	0x00000000
        /*0b1c*/ 	.word	0x00000000
        /*0b20*/ 	.short	0x010a
        /*0b22*/ 	.byte	0xff
	.zero		1


	//   ....[162]....
        /*0b24*/ 	.word	0x00008bf0
        /*0b28*/ 	.word	0x00000000
        /*0b2c*/ 	.word	0x00000000
        /*0b30*/ 	.short	0x010a
        /*0b32*/ 	.byte	0xff
	.zero		1


	//   ....[163]....
        /*0b34*/ 	.word	0x00008c50
        /*0b38*/ 	.word	0x00000000
        /*0b3c*/ 	.word	0x00000000
        /*0b40*/ 	.short	0x010a
        /*0b42*/ 	.byte	0xff
	.zero		1


	//   ....[164]....
        /*0b44*/ 	.word	0x00008cb0
        /*0b48*/ 	.word	0x00000000
        /*0b4c*/ 	.word	0x00000000
        /*0b50*/ 	.short	0x010a
        /*0b52*/ 	.byte	0xff
	.zero		1


	//   ....[165]....
        /*0b54*/ 	.word	0x00008d10
        /*0b58*/ 	.word	0x00000000
        /*0b5c*/ 	.word	0x00000000
        /*0b60*/ 	.short	0x010a
        /*0b62*/ 	.byte	0xff
	.zero		1


	//   ....[166]....
        /*0b64*/ 	.word	0x00008d70
        /*0b68*/ 	.word	0x00000000
        /*0b6c*/ 	.word	0x00000000
        /*0b70*/ 	.short	0x010a
        /*0b72*/ 	.byte	0xff
	.zero		1


	//   ....[167]....
        /*0b74*/ 	.word	0x00008dd0
        /*0b78*/ 	.word	0x00000000
        /*0b7c*/ 	.word	0x00000000
        /*0b80*/ 	.short	0x010a
        /*0b82*/ 	.byte	0xff
	.zero		1


	//   ....[168]....
        /*0b84*/ 	.word	0x00008e30
        /*0b88*/ 	.word	0x00000000
        /*0b8c*/ 	.word	0x00000000
        /*0b90*/ 	.short	0x010a
        /*0b92*/ 	.byte	0xff
	.zero		1


	//   ....[169]....
        /*0b94*/ 	.word	0x00008e90
        /*0b98*/ 	.word	0x00000000
        /*0b9c*/ 	.word	0x00000000
        /*0ba0*/ 	.short	0x010a
        /*0ba2*/ 	.byte	0xff
	.zero		1


	//   ....[170]....
        /*0ba4*/ 	.word	0x00008ef0
        /*0ba8*/ 	.word	0x00000000
        /*0bac*/ 	.word	0x00000000
        /*0bb0*/ 	.short	0x010a
        /*0bb2*/ 	.byte	0xff
	.zero		1


	//   ....[171]....
        /*0bb4*/ 	.word	0x00008f50
        /*0bb8*/ 	.word	0x00000000
        /*0bbc*/ 	.word	0x00000000
        /*0bc0*/ 	.short	0x010a
        /*0bc2*/ 	.byte	0xff
	.zero		1


	//   ....[172]....
        /*0bc4*/ 	.word	0x00008fb0
        /*0bc8*/ 	.word	0x00000000
        /*0bcc*/ 	.word	0x00000000
        /*0bd0*/ 	.short	0x010a
        /*0bd2*/ 	.byte	0xff
	.zero		1


	//   ....[173]....
        /*0bd4*/ 	.word	0x00009010
        /*0bd8*/ 	.word	0x00000000
        /*0bdc*/ 	.word	0x00000000
        /*0be0*/ 	.short	0x010a
        /*0be2*/ 	.byte	0xff
	.zero		1


	//   ....[174]....
        /*0be4*/ 	.word	0x00009070
        /*0be8*/ 	.word	0x00000000
        /*0bec*/ 	.word	0x00000000
        /*0bf0*/ 	.short	0x010a
        /*0bf2*/ 	.byte	0xff
	.zero		1


	//   ....[175]....
        /*0bf4*/ 	.word	0x000090d0
        /*0bf8*/ 	.word	0x00000000
        /*0bfc*/ 	.word	0x00000000
        /*0c00*/ 	.short	0x010a
        /*0c02*/ 	.byte	0xff
	.zero		1


	//   ....[176]....
        /*0c04*/ 	.word	0x00009130
        /*0c08*/ 	.word	0x00000000
        /*0c0c*/ 	.word	0x00000000
        /*0c10*/ 	.short	0x010a
        /*0c12*/ 	.byte	0xff
	.zero		1


	//   ....[177]....
        /*0c14*/ 	.word	0x00009190
        /*0c18*/ 	.word	0x00000000
        /*0c1c*/ 	.word	0x00000000
        /*0c20*/ 	.short	0x010a
        /*0c22*/ 	.byte	0xff
	.zero		1


	//   ....[178]....
        /*0c24*/ 	.word	0x000091f0
        /*0c28*/ 	.word	0x00000000
        /*0c2c*/ 	.word	0x00000000
        /*0c30*/ 	.short	0x010a
        /*0c32*/ 	.byte	0xff
	.zero		1


	//   ....[179]....
        /*0c34*/ 	.word	0x00009250
        /*0c38*/ 	.word	0x00000000
        /*0c3c*/ 	.word	0x00000000
        /*0c40*/ 	.short	0x010a
        /*0c42*/ 	.byte	0xff
	.zero		1


	//   ....[180]....
        /*0c44*/ 	.word	0x000092b0
        /*0c48*/ 	.word	0x00000000
        /*0c4c*/ 	.word	0x00000000
        /*0c50*/ 	.short	0x010a
        /*0c52*/ 	.byte	0xff
	.zero		1


	//   ....[181]....
        /*0c54*/ 	.word	0x00009310
        /*0c58*/ 	.word	0x00000000
        /*0c5c*/ 	.word	0x00000000
        /*0c60*/ 	.short	0x010a
        /*0c62*/ 	.byte	0xff
	.zero		1


	//   ....[182]....
        /*0c64*/ 	.word	0x00009370
        /*0c68*/ 	.word	0x00000000
        /*0c6c*/ 	.word	0x00000000
        /*0c70*/ 	.short	0x010a
        /*0c72*/ 	.byte	0xff
	.zero		1


	//   ....[183]....
        /*0c74*/ 	.word	0x000093c0
        /*0c78*/ 	.word	0x00000000
        /*0c7c*/ 	.word	0x00000250
        /*0c80*/ 	.short	0x010a
        /*0c82*/ 	.byte	0xff
	.zero		1


	//   ....[184]....
        /*0c84*/ 	.word	0x00009420
        /*0c88*/ 	.word	0x00000000
        /*0c8c*/ 	.word	0x00000200
        /*0c90*/ 	.short	0x010a
        /*0c92*/ 	.byte	0xff
	.zero		1


	//   ....[185]....
        /*0c94*/ 	.word	0x00009470
        /*0c98*/ 	.word	0x00000000
        /*0c9c*/ 	.word	0x000001f0
        /*0ca0*/ 	.short	0x010a
        /*0ca2*/ 	.byte	0xff
	.zero		1


	//   ....[186]....
        /*0ca4*/ 	.word	0x000094d0
        /*0ca8*/ 	.word	0x00000000
        /*0cac*/ 	.word	0x00000200
        /*0cb0*/ 	.short	0x010a
        /*0cb2*/ 	.byte	0xff
	.zero		1


	//   ....[187]....
        /*0cb4*/ 	.word	0x00009520
        /*0cb8*/ 	.word	0x00000000
        /*0cbc*/ 	.word	0x000001f0
        /*0cc0*/ 	.short	0x010a
        /*0cc2*/ 	.byte	0xff
	.zero		1


	//   ....[188]....
        /*0cc4*/ 	.word	0x00009580
        /*0cc8*/ 	.word	0x00000003
        /*0ccc*/ 	.word	0x00000230
        /*0cd0*/ 	.short	0x010a
        /*0cd2*/ 	.byte	0xff
	.zero		1


	//   ....[189]....
        /*0cd4*/ 	.word	0x000095e0
        /*0cd8*/ 	.word	0x00000000
        /*0cdc*/ 	.word	0x00000000
        /*0ce0*/ 	.short	0x010a
        /*0ce2*/ 	.byte	0xff
	.zero		1


	//   ....[190]....
        /*0ce4*/ 	.word	0x00009640
        /*0ce8*/ 	.word	0x00000000
        /*0cec*/ 	.word	0x00000000
        /*0cf0*/ 	.short	0x010a
        /*0cf2*/ 	.byte	0xff
	.zero		1


	//   ....[191]....
        /*0cf4*/ 	.word	0x000096a0
        /*0cf8*/ 	.word	0x00000000
        /*0cfc*/ 	.word	0x00000000
        /*0d00*/ 	.short	0x010a
        /*0d02*/ 	.byte	0xff
	.zero		1


	//   ....[192]....
        /*0d04*/ 	.word	0x00009700
        /*0d08*/ 	.word	0x00000000
        /*0d0c*/ 	.word	0x00000000
        /*0d10*/ 	.short	0x010a
        /*0d12*/ 	.byte	0xff
	.zero		1


	//   ....[193]....
        /*0d14*/ 	.word	0x00009760
        /*0d18*/ 	.word	0x00000000
        /*0d1c*/ 	.word	0x00000000
        /*0d20*/ 	.short	0x010a
        /*0d22*/ 	.byte	0xff
	.zero		1


	//   ....[194]....
        /*0d24*/ 	.word	0x000097b0
        /*0d28*/ 	.word	0x00000000
        /*0d2c*/ 	.word	0x000001f0
        /*0d30*/ 	.short	0x010a
        /*0d32*/ 	.byte	0xff
	.zero		1


	//   ....[195]....
        /*0d34*/ 	.word	0x00009810
        /*0d38*/ 	.word	0x00000000
        /*0d3c*/ 	.word	0x000001e8
        /*0d40*/ 	.short	0x010a
        /*0d42*/ 	.byte	0xff
	.zero		1


	//   ....[196]....
        /*0d44*/ 	.word	0x00009870
        /*0d48*/ 	.word	0x00000003
        /*0d4c*/ 	.word	0x000001d0
        /*0d50*/ 	.short	0x010a
        /*0d52*/ 	.byte	0xff
	.zero		1


	//   ....[197]....
        /*0d54*/ 	.word	0x000098d0
        /*0d58*/ 	.word	0x00000000
        /*0d5c*/ 	.word	0x00000000
        /*0d60*/ 	.short	0x010a
        /*0d62*/ 	.byte	0xff
	.zero		1


	//   ....[198]....
        /*0d64*/ 	.word	0x00009920
        /*0d68*/ 	.word	0x00000000
        /*0d6c*/ 	.word	0x000001f0
        /*0d70*/ 	.short	0x010a
        /*0d72*/ 	.byte	0xff
	.zero		1


	//   ....[199]....
        /*0d74*/ 	.word	0x00009970
        /*0d78*/ 	.word	0x00000000
        /*0d7c*/ 	.word	0x000001c0
        /*0d80*/ 	.short	0x010a
        /*0d82*/ 	.byte	0xff
	.zero		1


	//   ....[200]....
        /*0d84*/ 	.word	0x000099c0
        /*0d88*/ 	.word	0x000000a0
        /*0d8c*/ 	.word	0x00000210
        /*0d90*/ 	.short	0x010a
        /*0d92*/ 	.byte	0xff
	.zero		1


	//----- nvinfo : EIATTR_NUM_MBARRIERS
	.align		4
.L_47:
        /*0d94*/ 	.byte	0x03, 0x38
        /*0d96*/ 	.short	0x004e


	//----- nvinfo : EIATTR_EXIT_INSTR_OFFSETS
	.align		4
        /*0d98*/ 	.byte	0x04, 0x1c
        /*0d9a*/ 	.short	(.L_49 - .L_48)


	//   ....[0]....
.L_48:
        /*0d9c*/ 	.word	0x00003580


	//   ....[1]....
        /*0da0*/ 	.word	0x00003a70


	//   ....[2]....
        /*0da4*/ 	.word	0x00003ad0


	//   ....[3]....
        /*0da8*/ 	.word	0x00004880


	//   ....[4]....
        /*0dac*/ 	.word	0x00005670


	//   ....[5]....
        /*0db0*/ 	.word	0x000056b0


	//   ....[6]....
        /*0db4*/ 	.word	0x00008750


	//   ....[7]....
        /*0db8*/ 	.word	0x000087d0


	//   ....[8]....
        /*0dbc*/ 	.word	0x00008800


	//   ....[9]....
        /*0dc0*/ 	.word	0x00008830


	//----- nvinfo : EIATTR_MAX_THREADS
	.align		4
.L_49:
        /*0dc4*/ 	.byte	0x04, 0x05
        /*0dc6*/ 	.short	(.L_51 - .L_50)
.L_50:
        /*0dc8*/ 	.word	0x00000100
        /*0dcc*/ 	.word	0x00000001
        /*0dd0*/ 	.word	0x00000001


	//----- nvinfo : EIATTR_CRS_STACK_SIZE
	.align		4
.L_51:
        /*0dd4*/ 	.byte	0x04, 0x1e
        /*0dd6*/ 	.short	(.L_53 - .L_52)
.L_52:
        /*0dd8*/ 	.word	0x00000000


	//----- nvinfo : EIATTR_CBANK_PARAM_SIZE
	.align		4
.L_53:
        /*0ddc*/ 	.byte	0x03, 0x19
        /*0dde*/ 	.short	0x0800


	//----- nvinfo : EIATTR_PARAM_CBANK
	.align		4
        /*0de0*/ 	.byte	0x04, 0x0a
        /*0de2*/ 	.short	(.L_55 - .L_54)
	.align		4
.L_54:
        /*0de4*/ 	.word	index@(.nv.constant0._ZN7cutlass13device_kernelINS_4gemm6kernel13GemmUniversalIN4cute5tupleIJiiiiEEENS1_10collective13CollectiveMmaINS1_35MainloopSm100TmaUmmaWarpSpecializedILi28ELi2ELi4ENS5_IJNS4_1CILi1EEESB_SB_EEEEENS5_IJNSA_ILi128EEENSA_ILi80EEENSA_ILi16EEEEEENS_10bfloat16_tENS5_IJlSB_lEEESI_SJ_NS4_8TiledMMAINS4_8MMA_AtomIJNS4_20SM100_MMA_F16BF16_SSISI_SI_fLi128ELi80ELNS4_4UMMA5MajorE0ELSO_0ELNSN_7ScaleInE0ELSP_0EEEEEENS4_6LayoutISC_NS5_IJNSA_ILi0EEEST_ST_EEEEENS5_IJNS4_10UnderscoreESW_SW_EEEEENS4_13SM90_TMA_LOADENS4_14ComposedLayoutINS4_7SwizzleILi1ELi4ELi3EEENS4_18smem_ptr_flag_bitsILi16EEENSS_INS5_IJNSA_ILi8EEESG_EEENS5_IJSG_SB_EEEEEEEvNS4_8identityESZ_S19_vS1A_EENS_8epilogue10collective18CollectiveEpilogueINS1C_23Sm100TmaWarpSpecializedILi2ELi1ELi80ELb1ELb0EEEJSH_NS5_IJNSS_ISE_SB_EENSS_ISF_SB_EEEEESI_SJ_SI_SJ_NS1C_6fusion15FusionCallbacksIS1G_NS1K_17LinearCombinationISI_fSI_fLNS_15FloatRoundStyleE2EEESH_S1J_JEEENS4_5SM1004TMEM4LOAD26SM100_TMEM_LOAD_32dp32b16xESZ_S19_NS4_39AutoVectorizingCopyWithAssumedAlignmentILi128EEENS4_14SM90_TMA_STOREES19_S1V_S1V_EEEvvEEEEvNT_6ParamsE)
        /*0de8*/ 	.short	0x0380
        /*0dea*/ 	.short	0x0800


	//----- nvinfo : EIATTR_SW_WAR
	.align		4
.L_55:
        /*0dec*/ 	.byte	0x04, 0x36
        /*0dee*/ 	.short	(.L_57 - .L_56)
.L_56:
        /*0df0*/ 	.word	0x00000008
.L_57:


//--------------------- .nv.callgraph             --------------------------
	.section	.nv.callgraph,"",@"SHT_CUDA_CALLGRAPH"
	.align	4
	.sectionentsize	8
	.align		4
        /*0000*/ 	.word	0x00000000
	.align		4
        /*0004*/ 	.word	0xffffffff
	.align		4
        /*0008*/ 	.word	index@(_ZN7cutlass13device_kernelINS_4gemm6kernel13GemmUniversalIN4cute5tupleIJiiiiEEENS1_10collective13CollectiveMmaINS1_35MainloopSm100TmaUmmaWarpSpecializedILi28ELi2ELi4ENS5_IJNS4_1CILi1EEESB_SB_EEEEENS5_IJNSA_ILi128EEENSA_ILi80EEENSA_ILi16EEEEEENS_10bfloat16_tENS5_IJlSB_lEEESI_SJ_NS4_8TiledMMAINS4_8MMA_AtomIJNS4_20SM100_MMA_F16BF16_SSISI_SI_fLi128ELi80ELNS4_4UMMA5MajorE0ELSO_0ELNSN_7ScaleInE0ELSP_0EEEEEENS4_6LayoutISC_NS5_IJNSA_ILi0EEEST_ST_EEEEENS5_IJNS4_10UnderscoreESW_SW_EEEEENS4_13SM90_TMA_LOADENS4_14ComposedLayoutINS4_7SwizzleILi1ELi4ELi3EEENS4_18smem_ptr_flag_bitsILi16EEENSS_INS5_IJNSA_ILi8EEESG_EEENS5_IJSG_SB_EEEEEEEvNS4_8identityESZ_S19_vS1A_EENS_8epilogue10collective18CollectiveEpilogueINS1C_23Sm100TmaWarpSpecializedILi2ELi1ELi80ELb1ELb0EEEJSH_NS5_IJNSS_ISE_SB_EENSS_ISF_SB_EEEEESI_SJ_SI_SJ_NS1C_6fusion15FusionCallbacksIS1G_NS1K_17LinearCombinationISI_fSI_fLNS_15FloatRoundStyleE2EEESH_S1J_JEEENS4_5SM1004TMEM4LOAD26SM100_TMEM_LOAD_32dp32b16xESZ_S19_NS4_39AutoVectorizingCopyWithAssumedAlignmentILi128EEENS4_14SM90_TMA_STOREES19_S1V_S1V_EEEvvEEEEvNT_6ParamsE)
	.align		4
        /*000c*/ 	.word	index@(__assertfail)
	.align		4
        /*0010*/ 	.word	0x00000000
	.align		4
        /*0014*/ 	.word	0xfffffffe
	.align		4
        /*0018*/ 	.word	0x00000000
	.align		4
        /*001c*/ 	.word	0xfffffffd
	.align		4
        /*0020*/ 	.word	0x00000000
	.align		4
        /*0024*/ 	.word	0xfffffffc


//--------------------- .nv.constant4             --------------------------
	.section	.nv.constant4,"a",@progbits
	.align	8
	.align		8
.nv.constant4:
        /*0000*/ 	.dword	__assertfail
	.align		8
        /*0008*/ 	.dword	__unnamed_1
	.align		8
        /*0010*/ 	.dword	__unnamed_2
	.align		8
        /*0018*/ 	.dword	_ZN39_INTERNAL_b19d5e54_4_k_cu_3441f848_85014cuda3std3__45__cpo5beginE
	.align		8
        /*0020*/ 	.dword	_ZN39_INTERNAL_b19d5e54_4_k_cu_3441f848_85014cuda3std3__45__cpo3endE
	.align		8
        /*0028*/ 	.dword	_ZN39_INTERNAL_b19d5e54_4_k_cu_3441f848_85014cuda3std3__45__cpo6cbeginE
	.align		8
        /*0030*/ 	.dword	_ZN39_INTERNAL_b19d5e54_4_k_cu_3441f848_85014cuda3std3__45__cpo4cendE
	.align		8
        /*0038*/ 	.dword	_ZN39_INTERNAL_b19d5e54_4_k_cu_3441f848_85014cuda3std3__441_GLOBAL__N__b19d5e54_4_k_cu_3441f848_85016ignoreE
	.align		8
        /*0040*/ 	.dword	_ZN39_INTERNAL_b19d5e54_4_k_cu_3441f848_85014cuda3std3__419piecewise_constructE
	.align		8
        /*0048*/ 	.dword	_ZN39_INTERNAL_b19d5e54_4_k_cu_3441f848_85014cuda3std3__48in_placeE
	.align		8
        /*0050*/ 	.dword	_ZN39_INTERNAL_b19d5e54_4_k_cu_3441f848_85014cuda3std6ranges3__45__cpo4swapE
	.align		8
        /*0058*/ 	.dword	_ZN39_INTERNAL_b19d5e54_4_k_cu_3441f848_85014cuda3std6ranges3__45__cpo9iter_moveE
	.align		8
        /*0060*/ 	.dword	_ZN39_INTERNAL_b19d5e54_4_k_cu_3441f848_85014cute7productE
	.align		8
        /*0068*/ 	.dword	_ZN39_INTERNAL_b19d5e54_4_k_cu_3441f848_85014cute1_E
	.align		8
        /*0070*/ 	.dword	$str$25
	.align		8
        /*0078*/ 	.dword	$str$26
	.align		8
        /*0080*/ 	.dword	$str$27
	.align		8
        /*0088*/ 	.dword	$str$28


//--------------------- .text._ZN7cutlass13device_kernelINS_4gemm6kernel13GemmUniversalIN4cute5tupleIJiiiiEEENS1_10collective13CollectiveMmaINS1_35MainloopSm100TmaUmmaWarpSpecializedILi28ELi2ELi4ENS5_IJNS4_1CILi1EEESB_SB_EEEEENS5_IJNSA_ILi128EEENSA_ILi80EEENSA_ILi16EEEEEENS_10bfloat16_tENS5_IJlSB_lEEESI_SJ_NS4_8TiledMMAINS4_8MMA_AtomIJNS4_20SM100_MMA_F16BF16_SSISI_SI_fLi128ELi80ELNS4_4UMMA5MajorE0ELSO_0ELNSN_7ScaleInE0ELSP_0EEEEEENS4_6LayoutISC_NS5_IJNSA_ILi0EEEST_ST_EEEEENS5_IJNS4_10UnderscoreESW_SW_EEEEENS4_13SM90_TMA_LOADENS4_14ComposedLayoutINS4_7SwizzleILi1ELi4ELi3EEENS4_18smem_ptr_flag_bitsILi16EEENSS_INS5_IJNSA_ILi8EEESG_EEENS5_IJSG_SB_EEEEEEEvNS4_8identityESZ_S19_vS1A_EENS_8epilogue10collective18CollectiveEpilogueINS1C_23Sm100TmaWarpSpecializedILi2ELi1ELi80ELb1ELb0EEEJSH_NS5_IJNSS_ISE_SB_EENSS_ISF_SB_EEEEESI_SJ_SI_SJ_NS1C_6fusion15FusionCallbacksIS1G_NS1K_17LinearCombinationISI_fSI_fLNS_15FloatRoundStyleE2EEESH_S1J_JEEENS4_5SM1004TMEM4LOAD26SM100_TMEM_LOAD_32dp32b16xESZ_S19_NS4_39AutoVectorizingCopyWithAssumedAlignmentILi128EEENS4_14SM90_TMA_STOREES19_S1V_S1V_EEEvvEEEEvNT_6ParamsE --------------------------
	.section	.text._ZN7cutlass13device_kernelINS_4gemm6kernel13GemmUniversalIN4cute5tupleIJiiiiEEENS1_10collective13CollectiveMmaINS1_35MainloopSm100TmaUmmaWarpSpecializedILi28ELi2ELi4ENS5_IJNS4_1CILi1EEESB_SB_EEEEENS5_IJNSA_ILi128EEENSA_ILi80EEENSA_ILi16EEEEEENS_10bfloat16_tENS5_IJlSB_lEEESI_SJ_NS4_8TiledMMAINS4_8MMA_AtomIJNS4_20SM100_MMA_F16BF16_SSISI_SI_fLi128ELi80ELNS4_4UMMA5MajorE0ELSO_0ELNSN_7ScaleInE0ELSP_0EEEEEENS4_6LayoutISC_NS5_IJNSA_ILi0EEEST_ST_EEEEENS5_IJNS4_10UnderscoreESW_SW_EEEEENS4_13SM90_TMA_LOADENS4_14ComposedLayoutINS4_7SwizzleILi1ELi4ELi3EEENS4_18smem_ptr_flag_bitsILi16EEENSS_INS5_IJNSA_ILi8EEESG_EEENS5_IJSG_SB_EEEEEEEvNS4_8identityESZ_S19_vS1A_EENS_8epilogue10collective18CollectiveEpilogueINS1C_23Sm100TmaWarpSpecializedILi2ELi1ELi80ELb1ELb0EEEJSH_NS5_IJNSS_ISE_SB_EENSS_ISF_SB_EEEEESI_SJ_SI_SJ_NS1C_6fusion15FusionCallbacksIS1G_NS1K_17LinearCombinationISI_fSI_fLNS_15FloatRoundStyleE2EEESH_S1J_JEEENS4_5SM1004TMEM4LOAD26SM100_TMEM_LOAD_32dp32b16xESZ_S19_NS4_39AutoVectorizingCopyWithAssumedAlignmentILi128EEENS4_14SM90_TMA_STOREES19_S1V_S1V_EEEvvEEEEvNT_6ParamsE,"ax",@progbits
	.align	128
.text._ZN7cutlass13device_kernelINS_4gemm6kernel13GemmUniversalIN4cute5tupleIJiiiiEEENS1_10collective13CollectiveMmaINS1_35MainloopSm100TmaUmmaWarpSpecializedILi28ELi2ELi4ENS5_IJNS4_1CILi1EEESB_SB_EEEEENS5_IJNSA_ILi128EEENSA_ILi80EEENSA_ILi16EEEEEENS_10bfloat16_tENS5_IJlSB_lEEESI_SJ_NS4_8TiledMMAINS4_8MMA_AtomIJNS4_20SM100_MMA_F16BF16_SSISI_SI_fLi128ELi80ELNS4_4UMMA5MajorE0ELSO_0ELNSN_7ScaleInE0ELSP_0EEEEEENS4_6LayoutISC_NS5_IJNSA_ILi0EEEST_ST_EEEEENS5_IJNS4_10UnderscoreESW_SW_EEEEENS4_13SM90_TMA_LOADENS4_14ComposedLayoutINS4_7SwizzleILi1ELi4ELi3EEENS4_18smem_ptr_flag_bitsILi16EEENSS_INS5_IJNSA_ILi8EEESG_EEENS5_IJSG_SB_EEEEEEEvNS4_8identityESZ_S19_vS1A_EENS_8epilogue10collective18CollectiveEpilogueINS1C_23Sm100TmaWarpSpecializedILi2ELi1ELi80ELb1ELb0EEEJSH_NS5_IJNSS_ISE_SB_EENSS_ISF_SB_EEEEESI_SJ_SI_SJ_NS1C_6fusion15FusionCallbacksIS1G_NS1K_17LinearCombinationISI_fSI_fLNS_15FloatRoundStyleE2EEESH_S1J_JEEENS4_5SM1004TMEM4LOAD26SM100_TMEM_LOAD_32dp32b16xESZ_S19_NS4_39AutoVectorizingCopyWithAssumedAlignmentILi128EEENS4_14SM90_TMA_STOREES19_S1V_S1V_EEEvvEEEEvNT_6ParamsE:
        .type           _ZN7cutlass13device_kernelINS_4gemm6kernel13GemmUniversalIN4cute5tupleIJiiiiEEENS1_10collective13CollectiveMmaINS1_35MainloopSm100TmaUmmaWarpSpecializedILi28ELi2ELi4ENS5_IJNS4_1CILi1EEESB_SB_EEEEENS5_IJNSA_ILi128EEENSA_ILi80EEENSA_ILi16EEEEEENS_10bfloat16_tENS5_IJlSB_lEEESI_SJ_NS4_8TiledMMAINS4_8MMA_AtomIJNS4_20SM100_MMA_F16BF16_SSISI_SI_fLi128ELi80ELNS4_4UMMA5MajorE0ELSO_0ELNSN_7ScaleInE0ELSP_0EEEEEENS4_6LayoutISC_NS5_IJNSA_ILi0EEEST_ST_EEEEENS5_IJNS4_10UnderscoreESW_SW_EEEEENS4_13SM90_TMA_LOADENS4_14ComposedLayoutINS4_7SwizzleILi1ELi4ELi3EEENS4_18smem_ptr_flag_bitsILi16EEENSS_INS5_IJNSA_ILi8EEESG_EEENS5_IJSG_SB_EEEEEEEvNS4_8identityESZ_S19_vS1A_EENS_8epilogue10collective18CollectiveEpilogueINS1C_23Sm100TmaWarpSpecializedILi2ELi1ELi80ELb1ELb0EEEJSH_NS5_IJNSS_ISE_SB_EENSS_ISF_SB_EEEEESI_SJ_SI_SJ_NS1C_6fusion15FusionCallbacksIS1G_NS1K_17LinearCombinationISI_fSI_fLNS_15FloatRoundStyleE2EEESH_S1J_JEEENS4_5SM1004TMEM4LOAD26SM100_TMEM_LOAD_32dp32b16xESZ_S19_NS4_39AutoVectorizingCopyWithAssumedAlignmentILi128EEENS4_14SM90_TMA_STOREES19_S1V_S1V_EEEvvEEEEvNT_6ParamsE,@function
        .size           _ZN7cutlass13device_kernelINS_4gemm6kernel13GemmUniversalIN4cute5tupleIJiiiiEEENS1_10collective13CollectiveMmaINS1_35MainloopSm100TmaUmmaWarpSpecializedILi28ELi2ELi4ENS5_IJNS4_1CILi1EEESB_SB_EEEEENS5_IJNSA_ILi128EEENSA_ILi80EEENSA_ILi16EEEEEENS_10bfloat16_tENS5_IJlSB_lEEESI_SJ_NS4_8TiledMMAINS4_8MMA_AtomIJNS4_20SM100_MMA_F16BF16_SSISI_SI_fLi128ELi80ELNS4_4UMMA5MajorE0ELSO_0ELNSN_7ScaleInE0ELSP_0EEEEEENS4_6LayoutISC_NS5_IJNSA_ILi0EEEST_ST_EEEEENS5_IJNS4_10UnderscoreESW_SW_EEEEENS4_13SM90_TMA_LOADENS4_14ComposedLayoutINS4_7SwizzleILi1ELi4ELi3EEENS4_18smem_ptr_flag_bitsILi16EEENSS_INS5_IJNSA_ILi8EEESG_EEENS5_IJSG_SB_EEEEEEEvNS4_8identityESZ_S19_vS1A_EENS_8epilogue10collective18CollectiveEpilogueINS1C_23Sm100TmaWarpSpecializedILi2ELi1ELi80ELb1ELb0EEEJSH_NS5_IJNSS_ISE_SB_EENSS_ISF_SB_EEEEESI_SJ_SI_SJ_NS1C_6fusion15FusionCallbacksIS1G_NS1K_17LinearCombinationISI_fSI_fLNS_15FloatRoundStyleE2EEESH_S1J_JEEENS4_5SM1004TMEM4LOAD26SM100_TMEM_LOAD_32dp32b16xESZ_S19_NS4_39AutoVectorizingCopyWithAssumedAlignmentILi128EEENS4_14SM90_TMA_STOREES19_S1V_S1V_EEEvvEEEEvNT_6ParamsE,(.L_x_214 - _ZN7cutlass13device_kernelINS_4gemm6kernel13GemmUniversalIN4cute5tupleIJiiiiEEENS1_10collective13CollectiveMmaINS1_35MainloopSm100TmaUmmaWarpSpecializedILi28ELi2ELi4ENS5_IJNS4_1CILi1EEESB_SB_EEEEENS5_IJNSA_ILi128EEENSA_ILi80EEENSA_ILi16EEEEEENS_10bfloat16_tENS5_IJlSB_lEEESI_SJ_NS4_8TiledMMAINS4_8MMA_AtomIJNS4_20SM100_MMA_F16BF16_SSISI_SI_fLi128ELi80ELNS4_4UMMA5MajorE0ELSO_0ELNSN_7ScaleInE0ELSP_0EEEEEENS4_6LayoutISC_NS5_IJNSA_ILi0EEEST_ST_EEEEENS5_IJNS4_10UnderscoreESW_SW_EEEEENS4_13SM90_TMA_LOADENS4_14ComposedLayoutINS4_7SwizzleILi1ELi4ELi3EEENS4_18smem_ptr_flag_bitsILi16EEENSS_INS5_IJNSA_ILi8EEESG_EEENS5_IJSG_SB_EEEEEEEvNS4_8identityESZ_S19_vS1A_EENS_8epilogue10collective18CollectiveEpilogueINS1C_23Sm100TmaWarpSpecializedILi2ELi1ELi80ELb1ELb0EEEJSH_NS5_IJNSS_ISE_SB_EENSS_ISF_SB_EEEEESI_SJ_SI_SJ_NS1C_6fusion15FusionCallbacksIS1G_NS1K_17LinearCombinationISI_fSI_fLNS_15FloatRoundStyleE2EEESH_S1J_JEEENS4_5SM1004TMEM4LOAD26SM100_TMEM_LOAD_32dp32b16xESZ_S19_NS4_39AutoVectorizingCopyWithAssumedAlignmentILi128EEENS4_14SM90_TMA_STOREES19_S1V_S1V_EEEvvEEEEvNT_6ParamsE)
        .other          _ZN7cutlass13device_kernelINS_4gemm6kernel13GemmUniversalIN4cute5tupleIJiiiiEEENS1_10collective13CollectiveMmaINS1_35MainloopSm100TmaUmmaWarpSpecializedILi28ELi2ELi4ENS5_IJNS4_1CILi1EEESB_SB_EEEEENS5_IJNSA_ILi128EEENSA_ILi80EEENSA_ILi16EEEEEENS_10bfloat16_tENS5_IJlSB_lEEESI_SJ_NS4_8TiledMMAINS4_8MMA_AtomIJNS4_20SM100_MMA_F16BF16_SSISI_SI_fLi128ELi80ELNS4_4UMMA5MajorE0ELSO_0ELNSN_7ScaleInE0ELSP_0EEEEEENS4_6LayoutISC_NS5_IJNSA_ILi0EEEST_ST_EEEEENS5_IJNS4_10UnderscoreESW_SW_EEEEENS4_13SM90_TMA_LOADENS4_14ComposedLayoutINS4_7SwizzleILi1ELi4ELi3EEENS4_18smem_ptr_flag_bitsILi16EEENSS_INS5_IJNSA_ILi8EEESG_EEENS5_IJSG_SB_EEEEEEEvNS4_8identityESZ_S19_vS1A_EENS_8epilogue10collective18CollectiveEpilogueINS1C_23Sm100TmaWarpSpecializedILi2ELi1ELi80ELb1ELb0EEEJSH_NS5_IJNSS_ISE_SB_EENSS_ISF_SB_EEEEESI_SJ_SI_SJ_NS1C_6fusion15FusionCallbacksIS1G_NS1K_17LinearCombinationISI_fSI_fLNS_15FloatRoundStyleE2EEESH_S1J_JEEENS4_5SM1004TMEM4LOAD26SM100_TMEM_LOAD_32dp32b16xESZ_S19_NS4_39AutoVectorizingCopyWithAssumedAlignmentILi128EEENS4_14SM90_TMA_STOREES19_S1V_S1V_EEEvvEEEEvNT_6ParamsE,@"STO_CUDA_ENTRY STV_DEFAULT"
_ZN7cutlass13device_kernelINS_4gemm6kernel13GemmUniversalIN4cute5tupleIJiiiiEEENS1_10collective13CollectiveMmaINS1_35MainloopSm100TmaUmmaWarpSpecializedILi28ELi2ELi4ENS5_IJNS4_1CILi1EEESB_SB_EEEEENS5_IJNSA_ILi128EEENSA_ILi80EEENSA_ILi16EEEEEENS_10bfloat16_tENS5_IJlSB_lEEESI_SJ_NS4_8TiledMMAINS4_8MMA_AtomIJNS4_20SM100_MMA_F16BF16_SSISI_SI_fLi128ELi80ELNS4_4UMMA5MajorE0ELSO_0ELNSN_7ScaleInE0ELSP_0EEEEEENS4_6LayoutISC_NS5_IJNSA_ILi0EEEST_ST_EEEEENS5_IJNS4_10UnderscoreESW_SW_EEEEENS4_13SM90_TMA_LOADENS4_14ComposedLayoutINS4_7SwizzleILi1ELi4ELi3EEENS4_18smem_ptr_flag_bitsILi16EEENSS_INS5_IJNSA_ILi8EEESG_EEENS5_IJSG_SB_EEEEEEEvNS4_8identityESZ_S19_vS1A_EENS_8epilogue10collective18CollectiveEpilogueINS1C_23Sm100TmaWarpSpecializedILi2ELi1ELi80ELb1ELb0EEEJSH_NS5_IJNSS_ISE_SB_EENSS_ISF_SB_EEEEESI_SJ_SI_SJ_NS1C_6fusion15FusionCallbacksIS1G_NS1K_17LinearCombinationISI_fSI_fLNS_15FloatRoundStyleE2EEESH_S1J_JEEENS4_5SM1004TMEM4LOAD26SM100_TMEM_LOAD_32dp32b16xESZ_S19_NS4_39AutoVectorizingCopyWithAssumedAlignmentILi128EEENS4_14SM90_TMA_STOREES19_S1V_S1V_EEEvvEEEEvNT_6ParamsE:
[----:B------:R-:W1:Y:S01]  /*0000*/  LDC R1, c[0x0][0x37c] ;  /* 0x0000df00ff017b82 */ /* 0x000e620000000800 */
[----:B------:R-:W2:Y:S01]  /*0010*/  S2R R218, SR_TID.X ;  /* 0x0000000000da7919 */ /* 0x000ea20000002100 */
[----:B------:R-:W3:Y:S01]  /*0020*/  LDCU.64 UR4, c[0x0][0x890] ;  /* 0x00011200ff0477ac */ /* 0x000ee20008000a00 */
[----:B------:R-:W-:Y:S02]  /*0030*/  PRMT R206, RZ, 0x7610, R206 ;  /* 0x00007610ffce7816 */ /* 0x000fe400000000ce */
[----:B------:R-:W-:Y:S01]  /*0040*/  ELECT P5, URZ, PT ;  /* 0x0000000000ff782f */ /* 0x000fe200038a0000 */
[----:B------:R-:W4:Y:S01]  /*0050*/  LDCU.64 UR46, c[0x0][0x358] ;  /* 0x00006b00ff2e77ac */ /* 0x000f220008000a00 */
[----:B---3--:R-:W-:-:S04]  /*0060*/  UISETP.NE.U32.AND UP0, UPT, UR4, URZ, UPT ;  /* 0x000000ff0400728c */ /* 0x008fc8000bf05070 */
[----:B------:R-:W-:Y:S01]  /*0070*/  UISETP.NE.AND.EX UP0, UPT, UR5, URZ, UPT, UP0 ;  /* 0x000000ff0500728c */ /* 0x000fe2000bf05300 */
[----:B--2---:R-:W-:-:S05]  /*0080*/  SHF.R.U32.HI R211, RZ, 0x5, R218 ;  /* 0x00000005ffd37819 */ /* 0x004fca00000116da */
[----:B------:R-:W2:Y:S02]  /*0090*/  SHFL.IDX PT, R0, R211, RZ, 0x1f ;  /* 0x00001fffd3007589 */ /* 0x000ea400000e0000 */
[----:B--2---:R-:W-:Y:S01]  /*00a0*/  R2UR UR8, R0 ;  /* 0x00000000000872ca */ /* 0x004fe200000e0000 */
[----:B-1--4-:R-:W-:-:S14]  /*00b0*/  BRA.U UP0, `(.L_x_0) ;  /* 0x00000001002c7547 */ /* 0x012fdc000b800000 */
[----:B------:R-:W1:Y:S02]  /*00c0*/  LDCU.64 UR6, c[0x0][0x888] ;  /* 0x00011100ff0677ac */ /* 0x000e640008000a00 */
[----:B-1----:R-:W-:-:S04]  /*00d0*/  UISETP.NE.U32.AND UP0, UPT, UR6, URZ, UPT ;  /* 0x000000ff0600728c */ /* 0x002fc8000bf05070 */
[----:B------:R-:W-:-:S09]  /*00e0*/  UISETP.NE.AND.EX UP0, UPT, UR7, URZ, UPT, UP0 ;  /* 0x000000ff0700728c */ /* 0x000fd2000bf05300 */
[----:B------:R-:W-:Y:S05]  /*00f0*/  BRA.U !UP0, `(.L_x_1) ;  /* 0x0000000108107547 */ /* 0x000fea000b800000 */
[----:B------:R-:W1:Y:S02]  /*0100*/  LDC.64 R2, c[0x0][0x888] ;  /* 0x00022200ff027b82 */ /* 0x000e640000000a00 */
[----:B-1----:R1:W5:Y:S01]  /*0110*/  LDG.E R101, desc[UR46][R2.64] ;  /* 0x0000002e02657981 */ /* 0x002362000c1e1900 */
[----:B------:R-:W-:Y:S01]  /*0120*/  HFMA2 R206, -RZ, RZ, 0, 5.9604644775390625e-08 ;  /* 0x00000001ffce7431 */ /* 0x000fe200000001ff */
[----:B------:R-:W-:Y:S05]  /*0130*/  BRA `(.L_x_0) ;  /* 0x00000000000c7947 */ /* 0x000fea0003800000 */
.L_x_1:
[----:B------:R-:W1:Y:S01]  /*0140*/  LDCU UR6, c[0x0][0x880] ;  /* 0x00011000ff0677ac */ /* 0x000e620008000800 */
[----:B------:R-:W-:Y:S01]  /*0150*/  HFMA2 R206, -RZ, RZ, 0, 5.9604644775390625e-08 ;  /* 0x00000001ffce7431 */ /* 0x000fe200000001ff */
[----:B-1----:R-:W-:-:S07]  /*0160*/  MOV R101, UR6 ;  /* 0x0000000600657c02 */ /* 0x002fce0008000f00 */
.L_x_0:
[----:B------:R-:W2:Y:S02]  /*0170*/  LDCU.64 UR6, c[0x0][0x8b0] ;  /* 0x00011600ff0677ac */ /* 0x000ea40008000a00 */
[----:B--2---:R-:W-:-:S04]  /*0180*/  UISETP.NE.U32.AND UP0, UPT, UR6, URZ, UPT ;  /* 0x000000ff0600728c */ /* 0x004fc8000bf05070 */
[----:B------:R-:W-:-:S09]  /*0190*/  UISETP.NE.AND.EX UP0, UPT, UR7, URZ, UPT, UP0 ;  /* 0x000000ff0700728c */ /* 0x000fd2000bf05300 */
[----:B------:R-:W-:Y:S05]  /*01a0*/  BRA.U UP0, `(.L_x_2) ;  /* 0x0000000100247547 */ /* 0x000fea000b800000 */
[----:B------:R-:W2:Y:S02]  /*01b0*/  LDCU.64 UR6, c[0x0][0x8a8] ;  /* 0x00011500ff0677ac */ /* 0x000ea40008000a00 */
[----:B--2---:R-:W-:-:S04]  /*01c0*/  UISETP.NE.U32.AND UP0, UPT, UR6, URZ, UPT ;  /* 0x000000ff0600728c */ /* 0x004fc8000bf05070 */
[----:B------:R-:W-:-:S09]  /*01d0*/  UISETP.NE.AND.EX UP0, UPT, UR7, URZ, UPT, UP0 ;  /* 0x000000ff0700728c */ /* 0x000fd2000bf05300 */
[----:B------:R-:W-:Y:S05]  /*01e0*/  BRA.U !UP0, `(.L_x_3) ;  /* 0x00000001080c7547 */ /* 0x000fea000b800000 */
[----:B------:R-:W2:Y:S02]  /*01f0*/  LDC.64 R96, c[0x0][0x8a8] ;  /* 0x00022a00ff607b82 */ /* 0x000ea40000000a00 */
[----:B--2---:R2:W5:Y:S01]  /*0200*/  LDG.E R96, desc[UR46][R96.64] ;  /* 0x0000002e60607981 */ /* 0x004562000c1e1900 */
[----:B------:R-:W-:Y:S05]  /*0210*/  BRA `(.L_x_2) ;  /* 0x0000000000087947 */ /* 0x000fea0003800000 */
.L_x_3:
[----:B------:R-:W2:Y:S02]  /*0220*/  LDCU UR6, c[0x0][0x8a0] ;  /* 0x00011400ff0677ac */ /* 0x000ea40008000800 */
[----:B--2---:R-:W-:Y:S02]  /*0230*/  MOV R96, UR6 ;  /* 0x0000000600607c02 */ /* 0x004fe40008000f00 */
.L_x_2:
[----:B------:R-:W-:Y:S01]  /*0240*/  IMAD.U32 R0, RZ, RZ, UR8 ;  /* 0x00000008ff007e24 */ /* 0x000fe2000f8e00ff */
[----:B------:R-:W-:Y:S04]  /*0250*/  BSSY.RECONVERGENT B0, `(.L_x_4) ;  /* 0x000000c000007945 */ /* 0x000fe80003800200 */
[C---:B------:R-:W-:Y:S02]  /*0260*/  ISETP.NE.OR P1, PT, R0.reuse, 0x1, !P5 ;  /* 0x000000010000780c */ /* 0x040fe40006f25670 */
[----:B------:R-:W-:-:S11]  /*0270*/  ISETP.NE.OR P0, PT, R0, 0x3, !P5 ;  /* 0x000000030000780c */ /* 0x000fd60006f05670 */
[----:B------:R-:W-:Y:S05]  /*0280*/  @P1 BRA `(.L_x_5) ;  /* 0x0000000000201947 */ /* 0x000fea0003800000 */
[----:B------:R-:W3:Y:S02]  /*0290*/  LDCU.64 UR6, c[0x0][0x348] ;  /* 0x00006900ff0677ac */ /* 0x000ee40008000a00 */
[----:B---3--:R-:W-:Y:S02]  /*02a0*/  UIADD3 UR10, UP1, UPT, UR6, 0x80, URZ ;  /* 0x00000080060a7890 */ /* 0x008fe4000ff3e0ff */
[----:B------:R-:W-:Y:S02]  /*02b0*/  UIADD3 UR6, UP0, UPT, UR6, 0x180, URZ ;  /* 0x0000018006067890 */ /* 0x000fe4000ff1e0ff */
[----:B------:R-:W-:Y:S02]  /*02c0*/  UIADD3.X UR11, UPT, UPT, URZ, UR7, URZ, UP1, !UPT ;  /* 0x00000007ff0b7290 */ /* 0x000fe40008ffe4ff */
[----:B------:R-:W-:-:S07]  /*02d0*/  UIADD3.X UR7, UPT, UPT, URZ, UR7, URZ, UP0, !UPT ;  /* 0x00000007ff077290 */ /* 0x000fce00087fe4ff */
[----:B------:R3:W-:Y:S02]  /*02e0*/  UTMACCTL.PF [UR10] ;  /* 0x000000000a0079b9 */ /* 0x0007e40008040000 */
[----:B------:R3:W-:Y:S02]  /*02f0*/  UTMACCTL.PF [UR6] ;  /* 0x00000000060079b9 */ /* 0x0007e40008040000 */
[----:B---3--:R-:W-:Y:S01]  /*0300*/  NOP ;  /* 0x0000000000007918 */ /* 0x008fe20000000000 */
.L_x_5:
[----:B------:R-:W-:Y:S05]  /*0310*/  BSYNC.RECONVERGENT B0 ;  /* 0x0000000000007941 */ /* 0x000fea0003800200 */
.L_x_4:
[----:B------:R-:W-:Y:S04]  /*0320*/  BSSY.RECONVERGENT B0, `(.L_x_6) ;  /* 0x000000a000007945 */ /* 0x000fe80003800200 */
        /* <DEDUP_REMOVED lines=9> */
.L_x_7:
[----:B------:R-:W-:Y:S05]  /*03c0*/  BSYNC.RECONVERGENT B0 ;  /* 0x0000000000007941 */ /* 0x000fea0003800200 */
.L_x_6:
[----:B------:R-:W3:Y:S01]  /*03d0*/  LDCU.64 UR6, c[0x0][0x888] ;  /* 0x00011100ff0677ac */ /* 0x000ee20008000a00 */
[----:B------:R-:W-:Y:S02]  /*03e0*/  UISETP.EQ.U32.AND UP1, UPT, UR4, URZ, UPT ;  /* 0x000000ff0400728c */ /* 0x000fe4000bf22070 */
[----:B------:R-:W-:Y:S02]  /*03f0*/  UPLOP3.LUT UP2, UPT, UPT, UPT, UPT, 0x80, 0x8 ;  /* 0x000000000008789c */ /* 0x000fe40003f4f070 */
[----:B---3--:R-:W-:-:S04]  /*0400*/  UISETP.NE.U32.AND UP0, UPT, UR6, URZ, UPT ;  /* 0x000000ff0600728c */ /* 0x008fc8000bf05070 */
[----:B------:R-:W-:-:S04]  /*0410*/  UISETP.NE.AND.EX UP0, UPT, UR7, URZ, UPT, UP0 ;  /* 0x000000ff0700728c */ /* 0x000fc8000bf05300 */
[----:B------:R-:W-:-:S04]  /*0420*/  UISETP.EQ.OR.EX UP3, UPT, UR5, URZ, !UP0, UP1 ;  /* 0x000000ff0500728c */ /* 0x000fc8000c762710 */
[----:B------:R-:W-:-:S05]  /*0430*/  UP2UR UR42, UPR, URZ, 0x8 ;  /* 0x00000008ff2a7883 */ /* 0x000fca0008000000 */
[----:B------:R-:W-:Y:S07]  /*0440*/  BRA.U !UP3, `(.L_x_8) ;  /* 0x000000010b207547 */ /* 0x000fee000b800000 */
[----:B------:R-:W-:Y:S01]  /*0450*/  UISETP.NE.U32.AND UP2, UPT, UR4, URZ, UPT ;  /* 0x000000ff0400728c */ /* 0x000fe2000bf45070 */
[----:B-----5:R-:W-:Y:S01]  /*0460*/  FSETP.NEU.AND P0, PT, R101, RZ, PT ;  /* 0x000000ff6500720b */ /* 0x020fe20003f0d000 */
[----:B------:R-:W-:Y:S02]  /*0470*/  USEL UR4, URZ, 0xffffffff, UP0 ;  /* 0xffffffffff047887 */ /* 0x000fe40008000000 */
[----:B------:R-:W-:-:S10]  /*0480*/  UISETP.NE.AND.EX UP2, UPT, UR5, URZ, UPT, UP2 ;  /* 0x000000ff0500728c */ /* 0x000fd4000bf45320 */
[----:B------:R-:W-:Y:S01]  /*0490*/  VOTEU.ANY UP1, P0 ;  /* 0x0000000000ff7886 */ /* 0x000fe20000020100 */
[----:B------:R-:W-:-:S04]  /*04a0*/  @!UP2 USEL UR4, URZ, 0xffffffff, UP1 ;  /* 0xffffffffff04a887 */ /* 0x000fc80008800000 */
[----:B------:R-:W-:-:S04]  /*04b0*/  ULOP3.LUT UR4, UR4, 0x1, URZ, 0xc0, !UPT ;  /* 0x0000000104047892 */ /* 0x000fc8000f8ec0ff */
[----:B------:R-:W-:-:S11]  /*04c0*/  UISETP.NE.U32.AND UP2, UPT, UR4, 0x1, UPT ;  /* 0x000000010400788c */ /* 0x000fd6000bf45070 */
.L_x_8:
[----:B-1----:R-:W1:Y:S01]  /*04d0*/  SHFL.IDX PT, R2, R211, RZ, 0x1f ;  /* 0x00001fffd3027589 */ /* 0x002e6200000e0000 */
[----:B------:R-:W-:-:S04]  /*04e0*/  UISETP.NE.AND UP1, UPT, UR8, 0x2, UPT ;  /* 0x000000020800788c */ /* 0x000fc8000bf25270 */
[----:B------:R-:W-:Y:S01]  /*04f0*/  USEL UR7, URZ, 0x1, UP1 ;  /* 0x00000001ff077887 */ /* 0x000fe20008800000 */
[----:B-1----:R-:W-:-:S13]  /*0500*/  ISETP.NE.AND P0, PT, R2, RZ, PT ;  /* 0x000000ff0200720c */ /* 0x002fda0003f05270 */
[----:B------:R-:W-:Y:S05]  /*0510*/  @P0 BRA `(.L_x_9) ;  /* 0x0000000400140947 */ /* 0x000fea0003800000 */
[----:B------:R-:W-:Y:S01]  /*0520*/  ELECT P0, URZ, PT ;  /* 0x0000000000ff782f */ /* 0x000fe20003800000 */
[----:B------:R-:W-:-:S12]  /*0530*/  BSSY.RECONVERGENT B0, `(.L_x_9) ;  /* 0x0000043000007945 */ /* 0x000fd80003800200 */
[----:B------:R-:W-:Y:S05]  /*0540*/  @!P0 BRA `(.L_x_10) ;  /* 0x0000000400048947 */ /* 0x000fea0003800000 */
[----:B------:R-:W1:Y:S01]  /*0550*/  S2UR UR5, SR_CgaCtaId ;  /* 0x00000000000579c3 */ /* 0x000e620000008800 */
[----:B------:R-:W-:Y:S01]  /*0560*/  UMOV UR6, 0x400 ;  /* 0x0000040000067882 */ /* 0x000fe20000000000 */
[----:B------:R-:W-:Y:S02]  /*0570*/  UMOV UR4, 0x1 ;  /* 0x0000000100047882 */ /* 0x000fe40000000000 */
[----:B------:R-:W-:-:S04]  /*0580*/  UIADD3 UR10, UPT, UPT, -UR4, 0x100000, URZ ;  /* 0x00100000040a7890 */ /* 0x000fc8000fffe1ff */
[----:B------:R-:W-:Y:S02]  /*0590*/  USHF.L.U32 UR11, UR10, 0xb, URZ ;  /* 0x0000000b0a0b7899 */ /* 0x000fe400080006ff */
[----:B------:R-:W-:Y:S02]  /*05a0*/  USHF.L.U32 UR10, UR10, 0x1, URZ ;  /* 0x000000010a0a7899 */ /* 0x000fe400080006ff */
[----:B-1----:R-:W-:Y:S01]  /*05b0*/  ULEA UR5, UR5, UR6, 0x18 ;  /* 0x0000000605057291 */ /* 0x002fe2000f8ec0ff */
[----:B------:R-:W1:Y:S11]  /*05c0*/  FENCE.VIEW.ASYNC.S ;  /* 0x00000000000073c6 */ /* 0x000e760000000000 */
[----:B-1----:R1:W3:Y:S01]  /*05d0*/  SYNCS.EXCH.64 URZ, [UR5], UR10 ;  /* 0x0000000a05ff75b2 */ /* 0x0022e20008000100 */
[----:B------:R1:W4:Y:S01]  /*05e0*/  SYNCS.EXCH.64 URZ, [UR5+0xe0], UR10 ;  /* 0x0000e00a05ff75b2 */ /* 0x0003220008000100 */
[----:B------:R1:W1:Y:S01]  /*05f0*/  SYNCS.EXCH.64 URZ, [UR5+0x8], UR10 ;  /* 0x0000080a05ff75b2 */ /* 0x0002620008000100 */
        /* <DEDUP_REMOVED lines=53> */
[----:B---34-:R-:W-:Y:S01]  /*0950*/  NOP ;  /* 0x0000000000007918 */ /* 0x018fe20000000000 */
.L_x_10:
[----:B-1----:R-:W-:Y:S05]  /*0960*/  BSYNC.RECONVERGENT B0 ;  /* 0x0000000000007941 */ /* 0x002fea0003800200 */
.L_x_9:
[----:B------:R-:W1:Y:S01]  /*0970*/  SHFL.IDX PT, R2, R211, RZ, 0x1f ;  /* 0x00001fffd3027589 */ /* 0x000e6200000e0000 */
[----:B------:R-:W-:Y:S01]  /*0980*/  NOP ;  /* 0x0000000000007918 */ /* 0x000fe20000000000 */
[----:B-1----:R-:W-:-:S13]  /*0990*/  ISETP.NE.AND P0, PT, R2, 0x1, PT ;  /* 0x000000010200780c */ /* 0x002fda0003f05270 */
[----:B------:R-:W-:Y:S05]  /*09a0*/  @P0 BRA `(.L_x_11) ;  /* 0x0000000000480947 */ /* 0x000fea0003800000 */
[----:B------:R-:W1:Y:S01]  /*09b0*/  S2UR UR6, SR_CgaCtaId ;  /* 0x00000000000679c3 */ /* 0x000e620000008800 */
[----:B------:R-:W-:Y:S01]  /*09c0*/  UMOV UR9, 0x400 ;  /* 0x0000040000097882 */ /* 0x000fe20000000000 */
[----:B------:R-:W-:Y:S01]  /*09d0*/  UMOV UR5, 0x20 ;  /* 0x0000002000057882 */ /* 0x000fe20000000000 */
[----:B------:R-:W-:Y:S01]  /*09e0*/  UMOV UR4, 0x80 ;  /* 0x0000008000047882 */ /* 0x000fe20000000000 */
[----:B------:R-:W-:-:S04]  /*09f0*/  UIADD3 UR10, UPT, UPT, -UR5, 0x100000, URZ ;  /* 0x00100000050a7890 */ /* 0x000fc8000fffe1ff */
[----:B------:R-:W-:Y:S02]  /*0a00*/  USHF.L.U32 UR11, UR10, 0xb, URZ ;  /* 0x0000000b0a0b7899 */ /* 0x000fe400080006ff */
[----:B------:R-:W-:Y:S02]  /*0a10*/  USHF.L.U32 UR10, UR10, 0x1, URZ ;  /* 0x000000010a0a7899 */ /* 0x000fe400080006ff */
[----:B------:R-:W-:-:S04]  /*0a20*/  UIADD3 UR4, UPT, UPT, -UR4, 0x100000, URZ ;  /* 0x0010000004047890 */ /* 0x000fc8000fffe1ff */
[----:B------:R-:W-:Y:S02]  /*0a30*/  USHF.L.U32 UR5, UR4, 0xb, URZ ;  /* 0x0000000b04057899 */ /* 0x000fe400080006ff */
[----:B------:R-:W-:Y:S01]  /*0a40*/  USHF.L.U32 UR4, UR4, 0x1, URZ ;  /* 0x0000000104047899 */ /* 0x000fe200080006ff */
[----:B------:R-:W-:Y:S01]  /*0a50*/  ELECT P0, URZ, PT ;  /* 0x0000000000ff782f */ /* 0x000fe20003800000 */
[----:B-1----:R-:W-:Y:S01]  /*0a60*/  ULEA UR6, UR6, UR9, 0x18 ;  /* 0x0000000906067291 */ /* 0x002fe2000f8ec0ff */
[----:B------:R-:W1:Y:S11]  /*0a70*/  FENCE.VIEW.ASYNC.S ;  /* 0x00000000000073c6 */ /* 0x000e760000000000 */
[----:B-1----:R1:W3:Y:S01]  /*0a80*/  SYNCS.EXCH.64 URZ, [UR6+0x1c0], UR10 ;  /* 0x0001c00a06ff75b2 */ /* 0x0022e20008000100 */
[----:B------:R1:W4:Y:S01]  /*0a90*/  SYNCS.EXCH.64 URZ, [UR6+0x1d0], UR4 ;  /* 0x0001d00406ff75b2 */ /* 0x0003220008000100 */
[----:B------:R1:W1:Y:S01]  /*0aa0*/  SYNCS.EXCH.64 URZ, [UR6+0x1c8], UR10 ;  /* 0x0001c80a06ff75b2 */ /* 0x0002620008000100 */
[----:B------:R1:W1:Y:S01]  /*0ab0*/  SYNCS.EXCH.64 URZ, [UR6+0x1d8], UR4 ;  /* 0x0001d80406ff75b2 */ /* 0x0002620008000100 */
[----:B------:R-:W-:Y:S01]  /*0ac0*/  NOP ;  /* 0x0000000000007918 */ /* 0x000fe20000000000 */
.L_x_11:
[----:B------:R-:W2:Y:S01]  /*0ad0*/  SHFL.IDX PT, R2, R211, RZ, 0x1f ;  /* 0x00001fffd3027589 */ /* 0x000ea200000e0000 */
[----:B------:R-:W-:Y:S01]  /*0ae0*/  NOP ;  /* 0x0000000000007918 */ /* 0x000fe20000000000 */
[----:B--2---:R-:W-:-:S13]  /*0af0*/  ISETP.NE.AND P0, PT, R2, 0x3, PT ;  /* 0x000000030200780c */ /* 0x004fda0003f05270 */
[----:B------:R-:W-:Y:S05]  /*0b00*/  @P0 BRA `(.L_x_12) ;  /* 0x0000000000300947 */ /* 0x000fea0003800000 */
[----:B-1----:R-:W1:Y:S01]  /*0b10*/  S2UR UR5, SR_CgaCtaId ;  /* 0x00000000000579c3 */ /* 0x002e620000008800 */
[----:B------:R-:W-:Y:S01]  /*0b20*/  UMOV UR6, 0x400 ;  /* 0x0000040000067882 */ /* 0x000fe20000000000 */
[----:B------:R-:W-:Y:S01]  /*0b30*/  UMOV UR4, 0x20 ;  /* 0x0000002000047882 */ /* 0x000fe20000000000 */
[----:B------:R-:W-:Y:S01]  /*0b40*/  ELECT P0, URZ, PT ;  /* 0x0000000000ff782f */ /* 0x000fe20003800000 */
[----:B------:R-:W-:-:S04]  /*0b50*/  UIADD3 UR10, UPT, UPT, -UR4, 0x100000, URZ ;  /* 0x00100000040a7890 */ /* 0x000fc8000fffe1ff */
[----:B------:R-:W-:Y:S02]  /*0b60*/  USHF.L.U32 UR11, UR10, 0xb, URZ ;  /* 0x0000000b0a0b7899 */ /* 0x000fe400080006ff */
[----:B------:R-:W-:Y:S02]  /*0b70*/  USHF.L.U32 UR10, UR10, 0x1, URZ ;  /* 0x000000010a0a7899 */ /* 0x000fe400080006ff */
[----:B-1----:R-:W-:Y:S01]  /*0b80*/  ULEA UR5, UR5, UR6, 0x18 ;  /* 0x0000000605057291 */ /* 0x002fe2000f8ec0ff */
[----:B------:R-:W1:Y:S11]  /*0b90*/  FENCE.VIEW.ASYNC.S ;  /* 0x00000000000073c6 */ /* 0x000e760000000000 */
[----:B-1----:R2:W1:Y:S01]  /*0ba0*/  SYNCS.EXCH.64 URZ, [UR5+0x1e0], UR10 ;  /* 0x0001e00a05ff75b2 */ /* 0x0024620008000100 */
[----:B------:R2:W1:Y:S02]  /*0bb0*/  SYNCS.EXCH.64 URZ, [UR5+0x1e8], UR10 ;  /* 0x0001e80a05ff75b2 */ /* 0x0004640008000100 */
[----:B--2---:R-:W-:Y:S01]  /*0bc0*/  NOP ;  /* 0x0000000000007918 */ /* 0x004fe20000000000 */
.L_x_12:
[----:B------:R-:W2:Y:S01]  /*0bd0*/  SHFL.IDX PT, R2, R211, RZ, 0x1f ;  /* 0x00001fffd3027589 */ /* 0x000ea200000e0000 */
[----:B------:R-:W-:Y:S01]  /*0be0*/  NOP ;  /* 0x0000000000007918 */ /* 0x000fe20000000000 */
[----:B--2---:R-:W-:-:S13]  /*0bf0*/  ISETP.NE.AND P0, PT, R2, 0x4, PT ;  /* 0x000000040200780c */ /* 0x004fda0003f05270 */
[----:B------:R-:W-:Y:S05]  /*0c00*/  @P0 BRA `(.L_x_13) ;  /* 0x00000000004c0947 */ /* 0x000fea0003800000 */
[----:B-1----:R-:W1:Y:S01]  /*0c10*/  S2UR UR5, SR_CgaCtaId ;  /* 0x00000000000579c3 */ /* 0x002e620000008800 */
[----:B------:R-:W-:Y:S01]  /*0c20*/  UMOV UR9, 0x100 ;  /* 0x0000010000097882 */ /* 0x000fe20000000000 */
[----:B------:R-:W-:Y:S01]  /*0c30*/  UMOV UR6, 0x400 ;  /* 0x0000040000067882 */ /* 0x000fe20000000000 */
[----:B------:R-:W-:Y:S01]  /*0c40*/  USEL UR9, UR9, 0xe0, UP2 ;  /* 0x000000e009097887 */ /* 0x000fe20009000000 */
[----:B------:R-:W-:Y:S01]  /*0c50*/  UMOV UR4, 0x1 ;  /* 0x0000000100047882 */ /* 0x000fe20000000000 */
[----:B------:R-:W-:Y:S01]  /*0c60*/  ELECT P0, URZ, PT ;  /* 0x0000000000ff782f */ /* 0x000fe20003800000 */
[----:B------:R-:W-:-:S04]  /*0c70*/  UIADD3 UR10, UPT, UPT, -UR4, 0x100000, URZ ;  /* 0x00100000040a7890 */ /* 0x000fc8000fffe1ff */
[----:B------:R-:W-:Y:S02]  /*0c80*/  USHF.L.U32 UR11, UR10, 0xb, URZ ;  /* 0x0000000b0a0b7899 */ /* 0x000fe400080006ff */
[----:B------:R-:W-:Y:S02]  /*0c90*/  USHF.L.U32 UR10, UR10, 0x1, URZ ;  /* 0x000000010a0a7899 */ /* 0x000fe400080006ff */
[----:B------:R-:W-:-:S04]  /*0ca0*/  UIADD3 UR12, UPT, UPT, -UR9, 0x100000, URZ ;  /* 0x00100000090c7890 */ /* 0x000fc8000fffe1ff */
[----:B------:R-:W-:Y:S02]  /*0cb0*/  USHF.L.U32 UR13, UR12, 0xb, URZ ;  /* 0x0000000b0c0d7899 */ /* 0x000fe400080006ff */
[----:B------:R-:W-:Y:S02]  /*0cc0*/  USHF.L.U32 UR12, UR12, 0x1, URZ ;  /* 0x000000010c0c7899 */ /* 0x000fe400080006ff */
[----:B-1----:R-:W-:Y:S01]  /*0cd0*/  ULEA UR5, UR5, UR6, 0x18 ;  /* 0x0000000605057291 */ /* 0x002fe2000f8ec0ff */
[----:B------:R-:W1:Y:S11]  /*0ce0*/  FENCE.VIEW.ASYNC.S ;  /* 0x00000000000073c6 */ /* 0x000e760000000000 */
[----:B-1----:R2:W1:Y:S01]  /*0cf0*/  SYNCS.EXCH.64 URZ, [UR5+0x1f0], UR10 ;  /* 0x0001f00a05ff75b2 */ /* 0x0024620008000100 */
[----:B------:R2:W1:Y:S01]  /*0d00*/  SYNCS.EXCH.64 URZ, [UR5+0x200], UR12 ;  /* 0x0002000c05ff75b2 */ /* 0x0004620008000100 */
[----:B------:R2:W1:Y:S01]  /*0d10*/  SYNCS.EXCH.64 URZ, [UR5+0x1f8], UR10 ;  /* 0x0001f80a05ff75b2 */ /* 0x0004620008000100 */
[----:B------:R2:W1:Y:S02]  /*0d20*/  SYNCS.EXCH.64 URZ, [UR5+0x208], UR12 ;  /* 0x0002080c05ff75b2 */ /* 0x0004640008000100 */
[----:B--2---:R-:W-:Y:S01]  /*0d30*/  NOP ;  /* 0x0000000000007918 */ /* 0x004fe20000000000 */
.L_x_13:
[----:B------:R-:W2:Y:S01]  /*0d40*/  SHFL.IDX PT, R2, R211, RZ, 0x1f ;  /* 0x00001fffd3027589 */ /* 0x000ea200000e0000 */
[----:B------:R-:W-:Y:S01]  /*0d50*/  NOP ;  /* 0x0000000000007918 */ /* 0x000fe20000000000 */
[----:B--2---:R-:W-:-:S13]  /*0d60*/  ISETP.NE.AND P0, PT, R2, 0x5, PT ;  /* 0x000000050200780c */ /* 0x004fda0003f05270 */
[----:B------:R-:W-:Y:S05]  /*0d70*/  @P0 BRA `(.L_x_14) ;  /* 0x0000000000580947 */ /* 0x000fea0003800000 */
[----:B-1----:R-:W1:Y:S01]  /*0d80*/  S2UR UR6, SR_CgaCtaId ;  /* 0x00000000000679c3 */ /* 0x002e620000008800 */
        /* <DEDUP_REMOVED lines=12> */
[----:B-1----:R2:W1:Y:S01]  /*0e50*/  SYNCS.EXCH.64 URZ, [UR6+0x210], UR10 ;  /* 0x0002100a06ff75b2 */ /* 0x0024620008000100 */
[----:B------:R2:W1:Y:S01]  /*0e60*/  SYNCS.EXCH.64 URZ, [UR6+0x230], UR4 ;  /* 0x0002300406ff75b2 */ /* 0x0004620008000100 */
[----:B------:R2:W1:Y:S01]  /*0e70*/  SYNCS.EXCH.64 URZ, [UR6+0x218], UR10 ;  /* 0x0002180a06ff75b2 */ /* 0x0004620008000100 */
[----:B------:R2:W1:Y:S01]  /*0e80*/  SYNCS.EXCH.64 URZ, [UR6+0x238], UR4 ;  /* 0x0002380406ff75b2 */ /* 0x0004620008000100 */
[----:B------:R2:W1:Y:S01]  /*0e90*/  SYNCS.EXCH.64 URZ, [UR6+0x220], UR10 ;  /* 0x0002200a06ff75b2 */ /* 0x0004620008000100 */
[----:B------:R2:W1:Y:S01]  /*0ea0*/  SYNCS.EXCH.64 URZ, [UR6+0x240], UR4 ;  /* 0x0002400406ff75b2 */ /* 0x0004620008000100 */
[----:B------:R2:W1:Y:S01]  /*0eb0*/  SYNCS.EXCH.64 URZ, [UR6+0x228], UR10 ;  /* 0x0002280a06ff75b2 */ /* 0x0004620008000100 */
[----:B------:R2:W1:Y:S02]  /*0ec0*/  SYNCS.EXCH.64 URZ, [UR6+0x248], UR4 ;  /* 0x0002480406ff75b2 */ /* 0x0004640008000100 */
[----:B--2---:R-:W-:Y:S01]  /*0ed0*/  NOP ;  /* 0x0000000000007918 */ /* 0x004fe20000000000 */
.L_x_14:
        /* <DEDUP_REMOVED lines=18> */
.L_x_15:
[----:B-1----:R-:W1:Y:S01]  /*1000*/  S2UR UR5, SR_CTAID.X ;  /* 0x00000000000579c3 */ /* 0x002e620000002500 */
[----:B------:R-:W-:-:S05]  /*1010*/  CS2R.32 R205, SR_CgaSize ;  /* 0x0000000000cd7805 */ /* 0x000fca0000008a00 */
[----:B------:R-:W-:-:S05]  /*1020*/  IMAD R205, R205, -0xa0, RZ ;  /* 0xffffff60cdcd7824 */ /* 0x000fca00078e02ff */
[----:B------:R-:W-:-:S14]  /*1030*/  R2UR UR9, R205 ;  /* 0x00000000cd0972ca */ /* 0x000fdc00000e0000 */
[----:B------:R-:W2:Y:S01]  /*1040*/  LDCU UR9, c[0x0][UR9+0x2b0] ;  /* 0x00005600090977ac */ /* 0x000ea20008000800 */
[----:B------:R-:W-:Y:S01]  /*1050*/  NOP ;  /* 0x0000000000007918 */ /* 0x000fe20000000000 */
[----:B------:R-:W-:-:S05]  /*1060*/  CS2R.32 R205, SR_CgaSize ;  /* 0x0000000000cd7805 */ /* 0x000fca0000008a00 */
[----:B------:R-:W-:-:S05]  /*1070*/  IMAD R205, R205, -0xa0, RZ ;  /* 0xffffff60cdcd7824 */ /* 0x000fca00078e02ff */
[----:B------:R-:W-:-:S14]  /*1080*/  R2UR UR6, R205 ;  /* 0x00000000cd0672ca */ /* 0x000fdc00000e0000 */
[----:B------:R-:W3:Y:S01]  /*1090*/  LDCU UR6, c[0x0][UR6+0x2b4] ;  /* 0x00005680060677ac */ /* 0x000ee20008000800 */
[----:B------:R-:W4:Y:S08]  /*10a0*/  S2UR UR4, SR_CTAID.Y ;  /* 0x00000000000479c3 */ /* 0x000f300000002600 */
[----:B------:R-:W3:Y:S01]  /*10b0*/  LDC R9, c[0x0][0xb24] ;  /* 0x0002c900ff097b82 */ /* 0x000ee20000000800 */
[----:B-1----:R-:W-:-:S02]  /*10c0*/  I2FP.F32.U32 R4, UR5 ;  /* 0x0000000500047c45 */ /* 0x002fc40008201000 */
[----:B------:R-:W-:-:S05]  /*10d0*/  CS2R.32 R5, SR_CgaSize ;  /* 0x0000000000057805 */ /* 0x000fca0000008a00 */
[----:B------:R-:W-:-:S06]  /*10e0*/  IMAD R5, R5, -0xa0, RZ ;  /* 0xffffff6005057824 */ /* 0x000fcc00078e02ff */
[----:B------:R-:W1:Y:S01]  /*10f0*/  LDC R5, c[0x0][R5+0x2a0] ;  /* 0x0000a80005057b82 */ /* 0x000e620000000800 */
[----:B------:R-:W-:Y:S01]  /*1100*/  MOV R205, UR5 ;  /* 0x0000000500cd7c02 */ /* 0x000fe20008000f00 */
[----:B--2---:R-:W-:Y:S01]  /*1110*/  FMUL R4, R4, UR9 ;  /* 0x0000000904047c20 */ /* 0x004fe20008400000 */
[----:B----4-:R-:W-:Y:S02]  /*1120*/  I2FP.F32.U32 R2, UR4 ;  /* 0x0000000400027c45 */ /* 0x010fe40008201000 */
[----:B------:R-:W-:-:S05]  /*1130*/  CS2R.32 R3, SR_CgaSize ;  /* 0x0000000000037805 */ /* 0x000fca0000008a00 */
[----:B------:R-:W-:-:S06]  /*1140*/  IMAD R3, R3, -0xa0, RZ ;  /* 0xffffff6003037824 */ /* 0x000fcc00078e02ff */
[----:B------:R-:W2:Y:S01]  /*1150*/  LDC R3, c[0x0][R3+0x2a4] ;  /* 0x0000a90003037b82 */ /* 0x000ea20000000800 */
[----:B------:R-:W4:Y:S01]  /*1160*/  F2I.U32.TRUNC.NTZ R204, R4 ;  /* 0x0000000400cc7305 */ /* 0x000f22000020f000 */
[----:B------:R-:W-:Y:S01]  /*1170*/  MOV R195, UR4 ;  /* 0x0000000400c37c02 */ /* 0x000fe20008000f00 */
[----:B---3--:R-:W-:-:S05]  /*1180*/  FMUL R2, R2, UR6 ;  /* 0x0000000602027c20 */ /* 0x008fca0008400000 */
[----:B------:R-:W-:Y:S01]  /*1190*/  BAR.SYNC.DEFER_BLOCKING 0x0 ;  /* 0x0000000000007b1d */ /* 0x000fe20000010000 */
[----:B------:R-:W-:-:S05]  /*11a0*/  ISETP.GE.AND P0, PT, R9, 0x1, PT ;  /* 0x000000010900780c */ /* 0x000fca0003f06270 */
[----:B------:R-:W3:Y:S02]  /*11b0*/  F2I.U32.TRUNC.NTZ R194, R2 ;  /* 0x0000000200c27305 */ /* 0x000ee4000020f000 */
[----:B------:R-:W2:Y:S01]  /*11c0*/  S2UR UR36, SR_CTAID.Z ;  /* 0x00000000002479c3 */ /* 0x000ea20000002700 */
[----:B----4-:R-:W-:-:S05]  /*11d0*/  IADD3 R204, PT, PT, -R204, RZ, RZ ;  /* 0x000000ffcccc7210 */ /* 0x010fca0007ffe1ff */
[----:B-1----:R-:W-:Y:S01]  /*11e0*/  IMAD R204, R5, R204, UR5 ;  /* 0x0000000505cc7e24 */ /* 0x002fe2000f8e02cc */
[----:B---3--:R-:W-:-:S05]  /*11f0*/  IADD3 R194, PT, PT, -R194, RZ, RZ ;  /* 0x000000ffc2c27210 */ /* 0x008fca0007ffe1ff */
[----:B--2---:R-:W-:Y:S01]  /*1200*/  IMAD R194, R3, R194, UR4 ;  /* 0x0000000403c27e24 */ /* 0x004fe2000f8e02c2 */
[----:B------:R-:W-:Y:S06]  /*1210*/  @!P0 BRA `(.L_x_16) ;  /* 0x0000000000b88947 */ /* 0x000fec0003800000 */
[----:B------:R-:W1:Y:S01]  /*1220*/  LDC.64 R4, c[0x0][0xb18] ;  /* 0x0002c600ff047b82 */ /* 0x000e620000000a00 */
[----:B------:R-:W-:-:S07]  /*1230*/  ISETP.NE.AND P0, PT, R9, 0x1, PT ;  /* 0x000000010900780c */ /* 0x000fce0003f05270 */
[----:B------:R-:W2:Y:S08]  /*1240*/  LDC R10, c[0x0][0xb0c] ;  /* 0x0002c300ff0a7b82 */ /* 0x000eb00000000800 */
[----:B------:R-:W3:Y:S08]  /*1250*/  LDC R11, c[0x0][0x370] ;  /* 0x0000dc00ff0b7b82 */ /* 0x000ef00000000800 */
[----:B------:R-:W4:Y:S01]  /*1260*/  LDC R12, c[0x0][0x374] ;  /* 0x0000dd00ff0c7b82 */ /* 0x000f220000000800 */
[----:B-1----:R-:W-:-:S07]  /*1270*/  ISETP.NE.AND P1, PT, R4, 0x1, PT ;  /* 0x000000010400780c */ /* 0x002fce0003f25270 */
[----:B------:R-:W3:Y:S01]  /*1280*/  LDC.64 R6, c[0x0][0xb10] ;  /* 0x0002c400ff067b82 */ /* 0x000ee20000000a00 */
[----:B--2---:R-:W-:-:S07]  /*1290*/  ISETP.NE.AND P2, PT, R10, 0x1, PT ;  /* 0x000000010a00780c */ /* 0x004fce0003f45270 */
[----:B------:R-:W1:Y:S08]  /*12a0*/  LDC R8, c[0x0][0xb20] ;  /* 0x0002c800ff087b82 */ /* 0x000e700000000800 */
[----:B------:R-:W2:Y:S01]  /*12b0*/  LDC.64 R2, c[0x0][0xb28] ;  /* 0x0002ca00ff027b82 */ /* 0x000ea20000000a00 */
[----:B----4-:R-:W-:-:S04]  /*12c0*/  IMAD.HI.U32 R13, R12, R5, RZ ;  /* 0x000000050c0d7227 */ /* 0x010fc800078e00ff */
[----:B------:R-:W-:-:S04]  /*12d0*/  IMAD.HI.U32 R5, R195, R5, RZ ;  /* 0x00000005c3057227 */ /* 0x000fc800078e00ff */
[----:B---3--:R-:W-:-:S04]  /*12e0*/  IMAD.HI.U32 R14, R11, R6, RZ ;  /* 0x000000060b0e7227 */ /* 0x008fc800078e00ff */
[----:B------:R-:W-:Y:S01]  /*12f0*/  IMAD.HI.U32 R16, R205, R6, RZ ;  /* 0x00000006cd107227 */ /* 0x000fe200078e00ff */
[-C--:B------:R-:W-:Y:S02]  /*1300*/  @P2 SHF.R.U32.HI R11, RZ, R7.reuse, R14 ;  /* 0x00000007ff0b2219 */ /* 0x080fe4000001160e */
[-C--:B-1----:R-:W-:Y:S02]  /*1310*/  @P1 SHF.R.U32.HI R12, RZ, R8.reuse, R13 ;  /* 0x00000008ff0c1219 */ /* 0x082fe4000001160d */
[----:B------:R-:W-:Y:S02]  /*1320*/  SHF.R.U32.HI R8, RZ, R8, R5 ;  /* 0x00000008ff087219 */ /* 0x000fe40000011605 */
[----:B------:R-:W-:Y:S02]  /*1330*/  SHF.R.U32.HI R16, RZ, R7, R16 ;  /* 0x00000007ff107219 */ /* 0x000fe40000011610 */
[----:B------:R-:W-:Y:S01]  /*1340*/  SEL R5, R195, R8, !P1 ;  /* 0x00000008c3057207 */ /* 0x000fe20004800000 */
[----:B--2---:R-:W-:Y:S01]  /*1350*/  IMAD.HI.U32 R14, R12, R2, RZ ;  /* 0x000000020c0e7227 */ /* 0x004fe200078e00ff */
[----:B------:R-:W-:-:S03]  /*1360*/  SEL R7, R205, R16, !P2 ;  /* 0x00000010cd077207 */ /* 0x000fc60005000000 */
[----:B------:R-:W-:Y:S01]  /*1370*/  IMAD.HI.U32 R6, R11, R2, RZ ;  /* 0x000000020b067227 */ /* 0x000fe200078e00ff */
[----:B------:R-:W-:-:S04]  /*1380*/  @P0 SHF.R.U32.HI R12, RZ, R3, R14 ;  /* 0x00000003ff0c0219 */ /* 0x000fc8000001160e */
[----:B------:R-:W-:Y:S01]  /*1390*/  @P0 SHF.R.U32.HI R11, RZ, R3, R6 ;  /* 0x00000003ff0b0219 */ /* 0x000fe20000011606 */
[----:B------:R-:W-:-:S04]  /*13a0*/  IMAD R12, R12, R9, RZ ;  /* 0x000000090c0c7224 */ /* 0x000fc800078e02ff */
[----:B------:R-:W-:Y:S01]  /*13b0*/  IMAD R6, R11, R9, RZ ;  /* 0x000000090b067224 */ /* 0x000fe200078e02ff */
[----:B------:R-:W-:-:S04]  /*13c0*/  ISETP.GE.AND P1, PT, R5, R12, PT ;  /* 0x0000000c0500720c */ /* 0x000fc80003f26270 */
[----:B------:R-:W-:Y:S01]  /*13d0*/  ISETP.GE.OR P1, PT, R7, R6, P1 ;  /* 0x000000060700720c */ /* 0x000fe20000f26670 */
[----:B------:R-:W-:-:S05]  /*13e0*/  IMAD.HI.U32 R6, R5, R2, RZ ;  /* 0x0000000205067227 */ /* 0x000fca00078e00ff */
[----:B------:R-:W-:-:S04]  /*13f0*/  SHF.R.U32.HI R6, RZ, R3, R6 ;  /* 0x00000003ff067219 */ /* 0x000fc80000011606 */
[----:B------:R-:W-:-:S03]  /*1400*/  SEL R6, R5, R6, !P0 ;  /* 0x0000000605067207 */ /* 0x000fc60004000000 */
[----:B------:R-:W-:Y:S01]  /*1410*/  @!P1 IMAD.HI.U32 R8, R7, R2, RZ ;  /* 0x0000000207089227 */ /* 0x000fe200078e00ff */
[----:B------:R-:W-:-:S04]  /*1420*/  IADD3 R2, PT, PT, -R6, RZ, RZ ;  /* 0x000000ff06027210 */ /* 0x000fc80007ffe1ff */
[----:B------:R-:W-:Y:S01]  /*1430*/  @!P1 SHF.R.U32.HI R8, RZ, R3, R8 ;  /* 0x00000003ff089219 */ /* 0x000fe20000011608 */
[----:B------:R-:W-:-:S03]  /*1440*/  IMAD R2, R9, R2, R5 ;  /* 0x0000000209027224 */ /* 0x000fc600078e0205 */
[----:B------:R-:W-:Y:S02]  /*1450*/  @!P1 SEL R3, R7, R8, !P0 ;  /* 0x0000000807039207 */ /* 0x000fe40004000000 */
[----:B------:R-:W-:-:S03]  /*1460*/  IADD3 R8, PT, PT, -R5, RZ, RZ ;  /* 0x000000ff05087210 */ /* 0x000fc60007ffe1ff */
[--C-:B------:R-:W-:Y:S02]  /*1470*/  @!P1 IMAD.IADD R6, R6, 0x1, -R3.reuse ;  /* 0x0000000106069824 */ /* 0x100fe400078e0a03 */
[----:B------:R-:W-:Y:S01]  /*1480*/  @!P1 IMAD R3, R2, R11, R3 ;  /* 0x0000000b02039224 */ /* 0x000fe200078e0203 */
[----:B------:R-:W-:Y:S01]  /*1490*/  IADD3 R2, PT, PT, -R7, RZ, RZ ;  /* 0x000000ff07027210 */ /* 0x000fe20007ffe1ff */
[----:B------:R-:W-:Y:S02]  /*14a0*/  @!P1 IMAD R5, R6, R9, R7 ;  /* 0x0000000906059224 */ /* 0x000fe400078e0207 */
[----:B------:R-:W-:Y:S02]  /*14b0*/  IMAD R8, R4, R8, R195 ;  /* 0x0000000804087224 */ /* 0x000fe400078e02c3 */
[----:B------:R-:W-:Y:S02]  /*14c0*/  @!P1 IMAD.MOV.U32 R7, RZ, RZ, R3 ;  /* 0x000000ffff079224 */ /* 0x000fe400078e0003 */
[----:B------:R-:W-:-:S02]  /*14d0*/  IMAD R2, R10, R2, R205 ;  /* 0x000000020a027224 */ /* 0x000fc400078e02cd */
[----:B------:R-:W-:Y:S02]  /*14e0*/  IMAD R195, R5, R4, R8 ;  /* 0x0000000405c37224 */ /* 0x000fe400078e0208 */
[----:B------:R-:W-:Y:S02]  /*14f0*/  IMAD R205, R7, R10, R2 ;  /* 0x0000000a07cd7224 */ /* 0x000fe400078e0202 */
.L_x_16:
[----:B------:R-:W1:Y:S01]  /*1500*/  LDCU UR4, c[0x0][0xb30] ;  /* 0x00016600ff0477ac */ /* 0x000e620008000800 */
[----:B------:R-:W2:Y:S08]  /*1510*/  S2UR UR38, SR_CgaCtaId ;  /* 0x00000000002679c3 */ /* 0x000eb00000008800 */
[----:B------:R-:W3:Y:S01]  /*1520*/  LDC R92, c[0x0][0xb24] ;  /* 0x0002c900ff5c7b82 */ /* 0x000ee20000000800 */
[----:B-1----:R-:W-:-:S09]  /*1530*/  UISETP.NE.AND UP1, UPT, UR4, 0x1, UPT ;  /* 0x000000010400788c */ /* 0x002fd2000bf25270 */
[----:B--2---:R-:W-:Y:S05]  /*1540*/  BRA.U UP1, `(.L_x_17) ;  /* 0x0000000101407547 */ /* 0x004fea000b800000 */
[----:B------:R-:W1:Y:S08]  /*1550*/  LDC.64 R4, c[0x0][0xb10] ;  /* 0x0002c400ff047b82 */ /* 0x000e700000000a00 */
[----:B------:R-:W2:Y:S08]  /*1560*/  LDC.64 R2, c[0x0][0xb18] ;  /* 0x0002c600ff027b82 */ /* 0x000eb00000000a00 */
[----:B------:R-:W4:Y:S08]  /*1570*/  LDC R6, c[0x0][0xb20] ;  /* 0x0002c800ff067b82 */ /* 0x000f300000000800 */
[----:B------:R-:W3:Y:S01]  /*1580*/  LDC R8, c[0x0][0xb0c] ;  /* 0x0002c300ff087b82 */ /* 0x000ee20000000800 */
[----:B-1----:R-:W-:-:S05]  /*1590*/  IMAD.HI.U32 R4, R205, R4, RZ ;  /* 0x00000004cd047227 */ /* 0x002fca00078e00ff */
[----:B------:R-:W-:Y:S01]  /*15a0*/  SHF.R.U32.HI R4, RZ, R5, R4 ;  /* 0x00000005ff047219 */ /* 0x000fe20000011604 */
[----:B--2---:R-:W-:Y:S01]  /*15b0*/  IMAD.HI.U32 R3, R195, R3, RZ ;  /* 0x00000003c3037227 */ /* 0x004fe200078e00ff */
[----:B------:R-:W-:-:S04]  /*15c0*/  ISETP.NE.AND P0, PT, R2, 0x1, PT ;  /* 0x000000010200780c */ /* 0x000fc80003f05270 */
[----:B----4-:R-:W-:-:S04]  /*15d0*/  SHF.R.U32.HI R6, RZ, R6, R3 ;  /* 0x00000006ff067219 */ /* 0x010fc80000011603 */
[----:B------:R-:W-:Y:S02]  /*15e0*/  SEL R3, R195, R6, !P0 ;  /* 0x00000006c3037207 */ /* 0x000fe40004000000 */
[----:B---3--:R-:W-:-:S04]  /*15f0*/  ISETP.NE.AND P1, PT, R8, 0x1, PT ;  /* 0x000000010800780c */ /* 0x008fc80003f25270 */
[----:B------:R-:W-:-:S05]  /*1600*/  SEL R4, R205, R4, !P1 ;  /* 0x00000004cd047207 */ /* 0x000fca0004800000 */
[----:B------:R-:W-:Y:S02]  /*1610*/  IMAD.IADD R5, R3, 0x1, -R4 ;  /* 0x0000000103057824 */ /* 0x000fe400078e0a04 */
[----:B------:R-:W-:Y:S02]  /*1620*/  IMAD.IADD R3, R4, 0x1, -R3 ;  /* 0x0000000104037824 */ /* 0x000fe400078e0a03 */
[----:B------:R-:W-:Y:S02]  /*1630*/  IMAD R205, R5, R8, R205 ;  /* 0x0000000805cd7224 */ /* 0x000fe400078e02cd */
[----:B------:R-:W-:-:S07]  /*1640*/  IMAD R195, R3, R2, R195 ;  /* 0x0000000203c37224 */ /* 0x000fce00078e02c3 */
.L_x_17:
[----:B------:R-:W-:Y:S01]  /*1650*/  BAR.SYNC.DEFER_BLOCKING 0x0 ;  /* 0x0000000000007b1d */ /* 0x000fe20000010000 */
[----:B------:R-:W-:Y:S01]  /*1660*/  UISETP.NE.AND UP1, UPT, UR8, 0x2, UPT ;  /* 0x000000020800788c */ /* 0x000fe2000bf25270 */
[----:B------:R-:W-:Y:S02]  /*1670*/  ISETP.NE.OR P5, PT, R0, 0x2, !P5 ;  /* 0x000000020000780c */ /* 0x000fe40006fa5670 */
[----:B------:R-:W-:-:S06]  /*1680*/  LOP3.LUT R2, R218, 0x1f, RZ, 0xc0, !PT ;  /* 0x0000001fda027812 */ /* 0x000fcc00078ec0ff */
[----:B------:R-:W-:Y:S05]  /*1690*/  BRA.U UP1, `(.L_x_18) ;  /* 0x0000001d01c07547 */ /* 0x000fea000b800000 */
[----:B------:R-:W1:Y:S01]  /*16a0*/  LDCU UR15, c[0x0][0x38c] ;  /* 0x00007180ff0f77ac */ /* 0x000e620008000800 */
[----:B------:R-:W2:Y:S01]  /*16b0*/  LDC R9, c[0x0][0x370] ;  /* 0x0000dc00ff097b82 */ /* 0x000ea20000000800 */
[----:B------:R-:W-:Y:S01]  /*16c0*/  PLOP3.LUT P1, PT, PT, PT, UP2, 0x80, 0x8 ;  /* 0x000000000008781c */ /* 0x000fe20003f2f028 */
[----:B------:R-:W-:Y:S01]  /*16d0*/  HFMA2 R12, -RZ, RZ, 0, 0 ;  /* 0x00000000ff0c7431 */ /* 0x000fe200000001ff */
[----:B------:R-:W-:Y:S01]  /*16e0*/  ISETP.EQ.OR P4, PT, R2, RZ, P5 ;  /* 0x000000ff0200720c */ /* 0x000fe20002f82670 */
[----:B------:R-:W-:Y:S01]  /*16f0*/  IMAD.MOV.U32 R15, RZ, RZ, 0x1 ;  /* 0x00000001ff0f7424 */ /* 0x000fe200078e00ff */
[----:B------:R-:W-:Y:S01]  /*1700*/  PLOP3.LUT P1, PT, P1, PT, PT, 0x8, 0x80 ;  /* 0x000000000080781c */ /* 0x000fe20000f2e170 */
[----:B------:R-:W-:Y:S01]  /*1710*/  IMAD.MOV.U32 R14, RZ, RZ, RZ ;  /* 0x000000ffff0e7224 */ /* 0x000fe200078e00ff */
[----:B------:R-:W-:Y:S01]  /*1720*/  MOV R8, 0x1 ;  /* 0x0000000100087802 */ /* 0x000fe20000000f00 */
[----:B------:R-:W4:Y:S01]  /*1730*/  LDC R0, c[0x0][0x374] ;  /* 0x0000dd00ff007b82 */ /* 0x000f220000000800 */
[----:B------:R-:W-:Y:S01]  /*1740*/  IMAD.MOV.U32 R10, RZ, RZ, RZ ;  /* 0x000000ffff0a7224 */ /* 0x000fe200078e00ff */
[----:B------:R-:W2:Y:S01]  /*1750*/  LDCU.64 UR24, c[0x0][0x348] ;  /* 0x00006900ff1877ac */ /* 0x000ea20008000a00 */
[----:B------:R-:W-:Y:S01]  /*1760*/  UMOV UR13, URZ ;  /* 0x000000ff000d7c82 */ /* 0x000fe20008000000 */
[----:B-1----:R-:W-:-:S04]  /*1770*/  UIADD3 UR5, UPT, UPT, UR15, 0xf, URZ ;  /* 0x0000000f0f057890 */ /* 0x002fc8000fffe0ff */
[----:B------:R-:W-:-:S04]  /*1780*/  USHF.R.S32.HI UR4, URZ, 0x1f, UR5 ;  /* 0x0000001fff047899 */ /* 0x000fc80008011405 */
[----:B------:R-:W-:-:S04]  /*1790*/  ULEA.HI UR4, UR4, UR5, URZ, 0x4 ;  /* 0x0000000504047291 */ /* 0x000fc8000f8f20ff */
[----:B------:R-:W-:Y:S02]  /*17a0*/  USHF.R.S32.HI UR22, URZ, 0x4, UR4 ;  /* 0x00000004ff167899 */ /* 0x000fe40008011404 */
[----:B------:R-:W-:Y:S02]  /*17b0*/  UIADD3 UR4, UPT, UPT, UR15, -0x1, URZ ;  /* 0xffffffff0f047890 */ /* 0x000fe4000fffe0ff */
[----:B------:R-:W-:Y:S02]  /*17c0*/  UISETP.LT.U32.AND UP0, UPT, UR22, 0x1c, UPT ;  /* 0x0000001c1600788c */ /* 0x000fe4000bf01070 */
[----:B------:R-:W-:Y:S02]  /*17d0*/  UISETP.GE.U32.AND UP1, UPT, UR4, -0x1f, UPT ;  /* 0xffffffe10400788c */ /* 0x000fe4000bf26070 */
[----:B------:R-:W-:Y:S02]  /*17e0*/  USEL UR21, UR22, 0x1c, UP0 ;  /* 0x0000001c16157887 */ /* 0x000fe40008000000 */
[----:B------:R-:W-:-:S02]  /*17f0*/  UIADD3 UR15, UPT, UPT, UR15, 0x1e, URZ ;  /* 0x0000001e0f0f7890 */ /* 0x000fc4000fffe0ff */
[----:B------:R-:W-:Y:S02]  /*1800*/  UIADD3 UR7, UPT, UPT, UR21, -0x1, URZ ;  /* 0xffffffff15077890 */ /* 0x000fe4000fffe0ff */
[----:B------:R-:W-:-:S03]  /*1810*/  UIADD3 UR14, UPT, UPT, UR22, -UR21, URZ ;  /* 0x80000015160e7290 */ /* 0x000fc6000fffe0ff */
[----:B------:R-:W-:-:S04]  /*1820*/  @UP1 UIADD3 UR7, UPT, UPT, UR21, URZ, URZ ;  /* 0x000000ff15071290 */ /* 0x000fc8000fffe0ff */
[----:B--2---:R-:W-:-:S12]  /*1830*/  UIADD3 UR7, UPT, UPT, UR7, 0x1, URZ ;  /* 0x0000000107077890 */ /* 0x004fd8000fffe0ff */
.L_x_36:
[----:B------:R-:W-:Y:S01]  /*1840*/  UISETP.NE.AND UP0, UPT, UR38, URZ, UPT ;  /* 0x000000ff2600728c */ /* 0x000fe2000bf05270 */
[----:B------:R-:W1:Y:S08]  /*1850*/  S2UR UR38, SR_CgaCtaId ;  /* 0x00000000002679c3 */ /* 0x000e700000008800 */
[----:B------:R-:W-:Y:S05]  /*1860*/  BRA.U UP0, `(.L_x_19) ;  /* 0x0000000100347547 */ /* 0x000fea000b800000 */
[----:B------:R-:W2:Y:S01]  /*1870*/  S2R R2, SR_CgaCtaId ;  /* 0x0000000000027919 */ /* 0x000ea20000008800 */
[----:B------:R-:W-:-:S04]  /*1880*/  MOV R3, 0x400 ;  /* 0x0000040000037802 */ /* 0x000fc80000000f00 */
[----:B--2---:R-:W-:Y:S02]  /*1890*/  LEA R3, R2, R3, 0x18 ;  /* 0x0000000302037211 */ /* 0x004fe400078ec0ff */
[----:B------:R-:W-:-:S03]  /*18a0*/  SHF.L.U32 R2, R8, 0x1f, RZ ;  /* 0x0000001f08027819 */ /* 0x000fc600000006ff */
[----:B------:R-:W-:-:S04]  /*18b0*/  IMAD R3, R10, 0x8, R3 ;  /* 0x000000080a037824 */ /* 0x000fc800078e0203 */
[----:B------:R-:W2:Y:S02]  /*18c0*/  SYNCS.PHASECHK.TRANS64.TRYWAIT P0, [R3+URZ+0x260], R2 ;  /* 0x00026002030075a7 */ /* 0x000ea400080011ff */
[----:B--2---:R-:W-:Y:S05]  /*18d0*/  @!P0 BRA `(.L_x_20) ;  /* 0x0000006c00d88947 */ /* 0x004fea0003800000 */
.L_x_131:
[----:B------:R-:W-:Y:S01]  /*18e0*/  VIADD R10, R10, 0x1 ;  /* 0x000000010a0a7836 */ /* 0x000fe20000000000 */
[----:B------:R2:W-:Y:S04]  /*18f0*/  SYNCS.ARRIVE.TRANS64.A1T0 RZ, [R3+URZ+0x250], RZ ;  /* 0x000250ff03ff79a7 */ /* 0x0005e800081000ff */
[----:B------:R-:W-:-:S04]  /*1900*/  ISETP.NE.AND P0, PT, R10, 0x2, PT ;  /* 0x000000020a00780c */ /* 0x000fc80003f05270 */
[----:B------:R-:W-:Y:S02]  /*1910*/  SEL R10, R10, RZ, P0 ;  /* 0x000000ff0a0a7207 */ /* 0x000fe40000000000 */
[----:B--2---:R-:W-:-:S04]  /*1920*/  SEL R3, RZ, 0x1, P0 ;  /* 0x00000001ff037807 */ /* 0x004fc80000000000 */
[----:B------:R-:W-:-:S07]  /*1930*/  LOP3.LUT R8, R8, R3, RZ, 0x3c, !PT ;  /* 0x0000000308087212 */ /* 0x000fce00078e3cff */
.L_x_19:
[----:B------:R-:W-:Y:S01]  /*1940*/  UMOV UR4, 0x400 ;  /* 0x0000040000047882 */ /* 0x000fe20000000000 */
[----:B------:R-:W-:Y:S01]  /*1950*/  SHF.L.U32 R2, R15, 0x1f, RZ ;  /* 0x0000001f0f027819 */ /* 0x000fe200000006ff */
[----:B-1----:R-:W-:Y:S01]  /*1960*/  ULEA UR4, UR38, UR4, 0x18 ;  /* 0x0000000426047291 */ /* 0x002fe2000f8ec0ff */
[----:B------:R-:W-:Y:S01]  /*1970*/  R2UR UR35, R205 ;  /* 0x00000000cd2372ca */ /* 0x000fe200000e0000 */
[----:B------:R-:W-:Y:S01]  /*1980*/  UISETP.GE.U32.AND UP0, UPT, UR15, 0x1f, UPT ;  /* 0x0000001f0f00788c */ /* 0x000fe2000bf06070 */
[----:B------:R-:W-:Y:S01]  /*1990*/  R2UR UR11, R195 ;  /* 0x00000000c30b72ca */ /* 0x000fe200000e0000 */
[----:B------:R-:W-:Y:S01]  /*19a0*/  ULEA UR5, UR13, UR4, 0x3 ;  /* 0x000000040d057291 */ /* 0x000fe2000f8e18ff */
[----:B------:R-:W-:-:S08]  /*19b0*/  UMOV UR23, URZ ;  /* 0x000000ff00177c82 */ /* 0x000fd00008000000 */
[----:B------:R1:W2:Y:S01]  /*19c0*/  SYNCS.PHASECHK.TRANS64.TRYWAIT P0, [UR5+0xe0], R2 ;  /* 0x0000e002ff0075a7 */ /* 0x0002a20008001105 */
[----:B------:R-:W-:Y:S02]  /*19d0*/  USHF.L.U32 UR35, UR35, 0x7, URZ ;  /* 0x0000000723237899 */ /* 0x000fe400080006ff */
[----:B------:R-:W-:Y:S01]  /*19e0*/  UIMAD UR11, UR11, 0x50, URZ ;  /* 0x000000500b0b78a4 */ /* 0x000fe2000f8e02ff */
[----:B------:R-:W-:Y:S11]  /*19f0*/  BRA.U !UP0, `(.L_x_21) ;  /* 0x0000000108a87547 */ /* 0x000ff6000b800000 */
[----:B------:R-:W-:Y:S01]  /*1a00*/  UMOV UR16, URZ ;  /* 0x000000ff00107c82 */ /* 0x000fe20008000000 */
[----:B------:R-:W-:-:S05]  /*1a10*/  UMOV UR6, UR13 ;  /* 0x0000000d00067c82 */ /* 0x000fca0008000000 */
.L_x_26:
[----:B--2---:R-:W-:Y:S01]  /*1a20*/  @!P5 MOV R3, 0x1a00 ;  /* 0x00001a000003d802 */ /* 0x004fe20000000f00 */
[----:B-1----:R-:W-:Y:S01]  /*1a30*/  ULEA UR33, UR6, UR4, 0x3 ;  /* 0x0000000406217291 */ /* 0x002fe2000f8e18ff */
[----:B--2---:R-:W-:Y:S11]  /*1a40*/  @P0 BRA `(.L_x_22) ;  /* 0x00000000000c0947 */ /* 0x004ff60003800000 */
[----:B------:R-:W-:Y:S04]  /*1a50*/  SHF.L.U32 R5, R15, 0x1f, RZ ;  /* 0x0000001f0f057819 */ /* 0x000fe800000006ff */
[----:B------:R-:W2:Y:S02]  /*1a60*/  SYNCS.PHASECHK.TRANS64.TRYWAIT P0, [UR33+0xe0], R5 ;  /* 0x0000e005ff0075a7 */ /* 0x000ea40008001121 */
[----:B--2---:R-:W-:Y:S05]  /*1a70*/  @!P0 BRA `(.L_x_23) ;  /* 0x0000006c00848947 */ /* 0x004fea0003800000 */
.L_x_22:
[----:B------:R2:W-:Y:S01]  /*1a80*/  @!P5 SYNCS.ARRIVE.TRANS64 RZ, [UR33], R3 ;  /* 0x00000003ffffd9a7 */ /* 0x0005e20008000021 */
[----:B------:R-:W-:Y:S04]  /*1a90*/  BSSY.RECONVERGENT B0, `(.L_x_24) ;  /* 0x0000003000007945 */ /* 0x000fe80003800200 */
[----:B------:R-:W-:Y:S05]  /*1aa0*/  @P4 BRA `(.L_x_25) ;  /* 0x0000000000044947 */ /* 0x000fea0003800000 */
[----:B------:R-:W-:Y:S05]  /*1ab0*/  BPT.TRAP 0x1 ;  /* 0x000000040000795c */ /* 0x000fea0000300000 */
.L_x_25:
[----:B------:R-:W-:Y:S05]  /*1ac0*/  BSYNC.RECONVERGENT B0 ;  /* 0x0000000000007941 */ /* 0x000fea0003800200 */
.L_x_24:
[----:B------:R-:W-:Y:S02]  /*1ad0*/  UIADD3 UR13, UPT, UPT, UR6, 0x1, URZ ;  /* 0x00000001060d7890 */ /* 0x000fe4000fffe0ff */
[----:B------:R-:W-:Y:S02]  /*1ae0*/  UIADD3 UR18, UP1, UPT, UR24, 0x80, URZ ;  /* 0x0000008018127890 */ /* 0x000fe4000ff3e0ff */
[----:B------:R-:W-:Y:S02]  /*1af0*/  UISETP.NE.AND UP0, UPT, UR13, 0x1c, UPT ;  /* 0x0000001c0d00788c */ /* 0x000fe4000bf05270 */
[----:B------:R-:W-:Y:S02]  /*1b00*/  ULEA UR32, UR6, UR4, 0xc ;  /* 0x0000000406207291 */ /* 0x000fe4000f8e60ff */
[----:B------:R-:W-:Y:S02]  /*1b10*/  USEL UR9, URZ, 0x1, UP0 ;  /* 0x00000001ff097887 */ /* 0x000fe40008000000 */
[----:B------:R-:W-:Y:S02]  /*1b20*/  USEL UR13, UR13, URZ, UP0 ;  /* 0x000000ff0d0d7287 */ /* 0x000fe40008000000 */
[----:B------:R-:W-:Y:S02]  /*1b30*/  USHF.L.U32 UR34, UR16, 0x4, URZ ;  /* 0x0000000410227899 */ /* 0x000fe400080006ff */
[----:B------:R-:W-:Y:S01]  /*1b40*/  ULEA UR8, UR13, UR4, 0x3 ;  /* 0x000000040d087291 */ /* 0x000fe2000f8e18ff */
[----:B------:R-:W-:Y:S01]  /*1b50*/  LOP3.LUT R15, R15, UR9, RZ, 0x3c, !PT ;  /* 0x000000090f0f7c12 */ /* 0x000fe2000f8e3cff */
[----:B------:R-:W-:Y:S02]  /*1b60*/  UIADD3.X UR19, UPT, UPT, URZ, UR25, URZ, UP1, !UPT ;  /* 0x00000019ff137290 */ /* 0x000fe40008ffe4ff */
[----:B------:R-:W-:Y:S01]  /*1b70*/  UIADD3 UR32, UPT, UPT, UR32, 0xa400, URZ ;  /* 0x0000a40020207890 */ /* 0x000fe2000fffe0ff */
[----:B-1----:R-:W-:Y:S01]  /*1b80*/  SHF.L.U32 R2, R15, 0x1f, RZ ;  /* 0x0000001f0f027819 */ /* 0x002fe200000006ff */
[----:B------:R-:W-:Y:S02]  /*1b90*/  UIMAD UR5, UR6, 0xa00, UR4 ;  /* 0x00000a00060578a4 */ /* 0x000fe4000f8e0204 */
[----:B------:R-:W-:Y:S01]  /*1ba0*/  UIADD3 UR26, UP0, UPT, UR24, 0x180, URZ ;  /* 0x00000180181a7890 */ /* 0x000fe2000ff1e0ff */
[----:B------:R1:W1:Y:S01]  /*1bb0*/  SYNCS.PHASECHK.TRANS64.TRYWAIT P0, [UR8+0xe0], R2 ;  /* 0x0000e002ff0075a7 */ /* 0x0002620008001108 */
[----:B------:R-:W-:Y:S01]  /*1bc0*/  UMOV UR28, 0x0 ;  /* 0x00000000001c7882 */ /* 0x000fe20000000000 */
[----:B------:R-:W-:Y:S01]  /*1bd0*/  UMOV UR29, 0x10000000 ;  /* 0x10000000001d7882 */ /* 0x000fe20000000000 */
[----:B------:R-:W-:Y:S01]  /*1be0*/  UIADD3 UR8, UPT, UPT, UR5, 0x26400, URZ ;  /* 0x0002640005087890 */ /* 0x000fe2000fffe0ff */
[----:B------:R1:W-:Y:S01]  /*1bf0*/  UTMALDG.3D [UR32], [UR18], desc[UR28] ;  /* 0x00001c20120075b4 */ /* 0x0003e20008011000 */
[----:B------:R-:W-:Y:S02]  /*1c00*/  UIADD3.X UR27, UPT, UPT, URZ, UR25, URZ, UP0, !UPT ;  /* 0x00000019ff1b7290 */ /* 0x000fe400087fe4ff */
[----:B------:R-:W-:Y:S01]  /*1c10*/  UIADD3 UR16, UPT, UPT, UR16, 0x1, URZ ;  /* 0x0000000110107890 */ /* 0x000fe2000fffe0ff */
[----:B------:R-:W-:Y:S01]  /*1c20*/  UMOV UR12, UR36 ;  /* 0x00000024000c7c82 */ /* 0x000fe20008000000 */
[----:B------:R-:W-:Y:S01]  /*1c30*/  UMOV UR9, UR33 ;  /* 0x0000002100097c82 */ /* 0x000fe20008000000 */
[----:B------:R-:W-:Y:S01]  /*1c40*/  UMOV UR10, UR34 ;  /* 0x00000022000a7c82 */ /* 0x000fe20008000000 */
[----:B------:R-:W-:Y:S03]  /*1c50*/  UISETP.NE.AND UP0, UPT, UR16, UR7, UPT ;  /* 0x000000071000728c */ /* 0x000fe6000bf05270 */
[----:B------:R1:W-:Y:S01]  /*1c60*/  UTMALDG.3D [UR8], [UR26], desc[UR28] ;  /* 0x00001c081a0075b4 */ /* 0x0003e20008011000 */
[----:B------:R-:W-:Y:S01]  /*1c70*/  UMOV UR23, UR7 ;  /* 0x0000000700177c82 */ /* 0x000fe20008000000 */
[----:B------:R-:W-:Y:S04]  /*1c80*/  UMOV UR6, UR13 ;  /* 0x0000000d00067c82 */ /* 0x000fe80008000000 */
[----:B------:R-:W-:Y:S05]  /*1c90*/  BRA.U UP0, `(.L_x_26) ;  /* 0xfffffffd00607547 */ /* 0x000fea000b83ffff */
.L_x_21:
[----:B------:R-:W-:Y:S01]  /*1ca0*/  ULEA UR5, UR13, UR4, 0x3 ;  /* 0x000000040d057291 */ /* 0x000fe2000f8e18ff */
[----:B-1----:R-:W-:Y:S01]  /*1cb0*/  SHF.L.U32 R2, R15, 0x1f, RZ ;  /* 0x0000001f0f027819 */ /* 0x002fe200000006ff */
[----:B------:R-:W-:Y:S01]  /*1cc0*/  @!P1 SYNCS.ARRIVE.TRANS64.A1T0 RZ, [UR4+0x1e8], RZ ;  /* 0x0001e8ffffff99a7 */ /* 0x000fe20008100004 */
[----:B------:R-:W-:-:S06]  /*1cd0*/  UISETP.GT.AND UP0, UPT, UR22, UR21, UPT ;  /* 0x000000151600728c */ /* 0x000fcc000bf04270 */
[----:B--2---:R1:W2:Y:S03]  /*1ce0*/  SYNCS.PHASECHK.TRANS64.TRYWAIT P0, [UR5+0xe0], R2 ;  /* 0x0000e002ff0075a7 */ /* 0x0042a60008001105 */
[----:B------:R-:W-:Y:S05]  /*1cf0*/  BRA.U !UP0, `(.L_x_27) ;  /* 0x0000000108ac7547 */ /* 0x000fea000b800000 */
[----:B------:R-:W-:Y:S01]  /*1d00*/  UIADD3 UR26, UPT, UPT, UR14, UR23, URZ ;  /* 0x000000170e1a7290 */ /* 0x000fe2000fffe0ff */
[----:B------:R-:W-:-:S11]  /*1d10*/  UMOV UR6, UR13 ;  /* 0x0000000d00067c82 */ /* 0x000fd60008000000 */
.L_x_32:
[----:B--2---:R-:W-:Y:S01]  /*1d20*/  @!P5 MOV R3, 0x1a00 ;  /* 0x00001a000003d802 */ /* 0x004fe20000000f00 */
[----:B-1----:R-:W-:Y:S01]  /*1d30*/  ULEA UR17, UR6, UR4, 0x3 ;  /* 0x0000000406117291 */ /* 0x002fe2000f8e18ff */
[----:B--2---:R-:W-:Y:S11]  /*1d40*/  @P0 BRA `(.L_x_28) ;  /* 0x00000000000c0947 */ /* 0x004ff60003800000 */
[----:B------:R-:W-:Y:S04]  /*1d50*/  SHF.L.U32 R5, R15, 0x1f, RZ ;  /* 0x0000001f0f057819 */ /* 0x000fe800000006ff */
[----:B------:R-:W2:Y:S02]  /*1d60*/  SYNCS.PHASECHK.TRANS64.TRYWAIT P0, [UR17+0xe0], R5 ;  /* 0x0000e005ff0075a7 */ /* 0x000ea40008001111 */
[----:B--2---:R-:W-:Y:S05]  /*1d70*/  @!P0 BRA `(.L_x_29) ;  /* 0x0000006800dc8947 */ /* 0x004fea0003800000 */
.L_x_28:
[----:B------:R2:W-:Y:S01]  /*1d80*/  @!P5 SYNCS.ARRIVE.TRANS64 RZ, [UR17], R3 ;  /* 0x00000003ffffd9a7 */ /* 0x0005e20008000011 */
[----:B------:R-:W-:Y:S04]  /*1d90*/  BSSY.RECONVERGENT B0, `(.L_x_30) ;  /* 0x0000003000007945 */ /* 0x000fe80003800200 */
[----:B------:R-:W-:Y:S05]  /*1da0*/  @P4 BRA `(.L_x_31) ;  /* 0x0000000000044947 */ /* 0x000fea0003800000 */
[----:B------:R-:W-:Y:S05]  /*1db0*/  BPT.TRAP 0x1 ;  /* 0x000000040000795c */ /* 0x000fea0000300000 */
.L_x_31:
[----:B------:R-:W-:Y:S05]  /*1dc0*/  BSYNC.RECONVERGENT B0 ;  /* 0x0000000000007941 */ /* 0x000fea0003800200 */
.L_x_30:
[----:B------:R-:W-:Y:S02]  /*1dd0*/  UIADD3 UR13, UPT, UPT, UR6, 0x1, URZ ;  /* 0x00000001060d7890 */ /* 0x000fe4000fffe0ff */
[----:B------:R-:W-:Y:S02]  /*1de0*/  ULEA UR16, UR6, UR4, 0xc ;  /* 0x0000000406107291 */ /* 0x000fe4000f8e60ff */
[----:B------:R-:W-:Y:S02]  /*1df0*/  UISETP.NE.AND UP0, UPT, UR13, 0x1c, UPT ;  /* 0x0000001c0d00788c */ /* 0x000fe4000bf05270 */
[----:B------:R-:W-:Y:S02]  /*1e00*/  UIADD3 UR32, UP1, UPT, UR24, 0x80, URZ ;  /* 0x0000008018207890 */ /* 0x000fe4000ff3e0ff */
[----:B------:R-:W-:Y:S02]  /*1e10*/  USEL UR9, URZ, 0x1, UP0 ;  /* 0x00000001ff097887 */ /* 0x000fe40008000000 */
[----:B------:R-:W-:Y:S02]  /*1e20*/  USEL UR13, UR13, URZ, UP0 ;  /* 0x000000ff0d0d7287 */ /* 0x000fe40008000000 */
[----:B------:R-:W-:Y:S02]  /*1e30*/  USHF.L.U32 UR18, UR23, 0x4, URZ ;  /* 0x0000000417127899 */ /* 0x000fe400080006ff */
[----:B------:R-:W-:Y:S01]  /*1e40*/  ULEA UR8, UR13, UR4, 0x3 ;  /* 0x000000040d087291 */ /* 0x000fe2000f8e18ff */
[----:B------:R-:W-:Y:S01]  /*1e50*/  LOP3.LUT R15, R15, UR9, RZ, 0x3c, !PT ;  /* 0x000000090f0f7c12 */ /* 0x000fe2000f8e3cff */
[----:B------:R-:W-:Y:S02]  /*1e60*/  UIADD3 UR16, UPT, UPT, UR16, 0xa400, URZ ;  /* 0x0000a40010107890 */ /* 0x000fe4000fffe0ff */
[----:B------:R-:W-:Y:S01]  /*1e70*/  UIADD3.X UR33, UPT, UPT, URZ, UR25, URZ, UP1, !UPT ;  /* 0x00000019ff217290 */ /* 0x000fe20008ffe4ff */
[----:B-1----:R-:W-:Y:S01]  /*1e80*/  SHF.L.U32 R2, R15, 0x1f, RZ ;  /* 0x0000001f0f027819 */ /* 0x002fe200000006ff */
[----:B------:R-:W-:Y:S02]  /*1e90*/  UIMAD UR5, UR6, 0xa00, UR4 ;  /* 0x00000a00060578a4 */ /* 0x000fe4000f8e0204 */
[----:B------:R-:W-:Y:S01]  /*1ea0*/  UIADD3 UR30, UP0, UPT, UR24, 0x180, URZ ;  /* 0x00000180181e7890 */ /* 0x000fe2000ff1e0ff */
[----:B------:R1:W1:Y:S01]  /*1eb0*/  SYNCS.PHASECHK.TRANS64.TRYWAIT P0, [UR8+0xe0], R2 ;  /* 0x0000e002ff0075a7 */ /* 0x0002620008001108 */
[----:B------:R-:W-:Y:S01]  /*1ec0*/  UIADD3 UR8, UPT, UPT, UR5, 0x26400, URZ ;  /* 0x0002640005087890 */ /* 0x000fe2000fffe0ff */
[----:B------:R-:W-:Y:S01]  /*1ed0*/  UMOV UR28, 0x0 ;  /* 0x00000000001c7882 */ /* 0x000fe20000000000 */
[----:B------:R-:W-:Y:S01]  /*1ee0*/  UMOV UR29, 0x10000000 ;  /* 0x10000000001d7882 */ /* 0x000fe20000000000 */
[----:B------:R-:W-:Y:S01]  /*1ef0*/  UMOV UR19, UR35 ;  /* 0x0000002300137c82 */ /* 0x000fe20008000000 */
[----:B------:R-:W-:Y:S01]  /*1f00*/  UMOV UR20, UR36 ;  /* 0x0000002400147c82 */ /* 0x000fe20008000000 */
[----:B------:R-:W-:Y:S01]  /*1f10*/  UIADD3.X UR31, UPT, UPT, URZ, UR25, URZ, UP0, !UPT ;  /* 0x00000019ff1f7290 */ /* 0x000fe200087fe4ff */
[----:B------:R1:W-:Y:S01]  /*1f20*/  UTMALDG.3D [UR16], [UR32], desc[UR28] ;  /* 0x00001c10200075b4 */ /* 0x0003e20008011000 */
[----:B------:R-:W-:Y:S01]  /*1f30*/  UIADD3 UR23, UPT, UPT, UR23, 0x1, URZ ;  /* 0x0000000117177890 */ /* 0x000fe2000fffe0ff */
[----:B------:R-:W-:Y:S01]  /*1f40*/  UMOV UR12, UR36 ;  /* 0x00000024000c7c82 */ /* 0x000fe20008000000 */
[----:B------:R-:W-:Y:S01]  /*1f50*/  UMOV UR9, UR17 ;  /* 0x0000001100097c82 */ /* 0x000fe20008000000 */
[----:B------:R-:W-:Y:S01]  /*1f60*/  UMOV UR10, UR18 ;  /* 0x00000012000a7c82 */ /* 0x000fe20008000000 */
[----:B------:R-:W-:Y:S03]  /*1f70*/  UISETP.NE.AND UP0, UPT, UR23, UR26, UPT ;  /* 0x0000001a1700728c */ /* 0x000fe6000bf05270 */
[----:B------:R1:W-:Y:S01]  /*1f80*/  UTMALDG.3D [UR8], [UR30], desc[UR28] ;  /* 0x00001c081e0075b4 */ /* 0x0003e20008011000 */
[----:B------:R-:W-:Y:S05]  /*1f90*/  UMOV UR6, UR13 ;  /* 0x0000000d00067c82 */ /* 0x000fea0008000000 */
[----:B------:R-:W-:Y:S05]  /*1fa0*/  BRA.U UP0, `(.L_x_32) ;  /* 0xfffffffd005c7547 */ /* 0x000fea000b83ffff */
.L_x_27:
[----:B-1----:R-:W-:Y:S01]  /*1fb0*/  LEA R2, R14, UR4, 0x3 ;  /* 0x000000040e027c11 */ /* 0x002fe2000f8e18ff */
[----:B------:R-:W-:Y:S01]  /*1fc0*/  NOP ;  /* 0x0000000000007918 */ /* 0x000fe20000000000 */
[----:B--2---:R-:W-:Y:S02]  /*1fd0*/  SHF.L.U32 R3, R12, 0x1f, RZ ;  /* 0x0000001f0c037819 */ /* 0x004fe400000006ff */
[----:B------:R-:W-:Y:S02]  /*1fe0*/  LEA R4, R14, UR4, 0x4 ;  /* 0x000000040e047c11 */ /* 0x000fe4000f8e20ff */
[----:B------:R-:W1:Y:S02]  /*1ff0*/  SYNCS.PHASECHK.TRANS64.TRYWAIT P0, [R2+URZ+0x1f0], R3 ;  /* 0x0001f003020075a7 */ /* 0x000e6400080011ff */
[----:B-1----:R-:W-:Y:S05]  /*2000*/  @!P0 BRA `(.L_x_33) ;  /* 0x0000006800508947 */ /* 0x002fea0003800000 */
.L_x_134:
[----:B------:R-:W2:Y:S01]  /*2010*/  LDS.128 R4, [R4+0x280] ;  /* 0x0002800004047984 */ /* 0x000ea20000000c00 */
[----:B---3--:R-:W-:Y:S01]  /*2020*/  ISETP.GE.AND P0, PT, R92, 0x1, PT ;  /* 0x000000015c00780c */ /* 0x008fe20003f06270 */
[----:B-1----:R-:W-:Y:S01]  /*2030*/  VIADD R2, R2, 0x200 ;  /* 0x0000020002027836 */ /* 0x002fe20000000000 */
[----:B------:R-:W-:Y:S01]  /*2040*/  @!PT LDS RZ, [RZ] ;  /* 0x00000000fffff984 */ /* 0x000fe20000000800 */
[----:B------:R-:W-:Y:S01]  /*2050*/  @!PT LDS RZ, [RZ] ;  /* 0x00000000fffff984 */ /* 0x000fe20000000800 */
[----:B------:R-:W-:Y:S01]  /*2060*/  @!PT LDS RZ, [RZ] ;  /* 0x00000000fffff984 */ /* 0x000fe20000000800 */
[----:B------:R-:W-:Y:S01]  /*2070*/  @!PT LDS RZ, [RZ] ;  /* 0x00000000fffff984 */ /* 0x000fe20000000800 */
[----:B------:R1:W-:Y:S06]  /*2080*/  MEMBAR.ALL.CTA ;  /* 0x0000000000007992 */ /* 0x0003ec0000008000 */
[----:B-1----:R-:W1:Y:S01]  /*2090*/  FENCE.VIEW.ASYNC.S ;  /* 0x00000000000073c6 */ /* 0x002e620000000000 */
[----:B------:R-:W-:-:S04]  /*20a0*/  PRMT R2, RZ, 0x654, R2 ;  /* 0x00000654ff027816 */ /* 0x000fc80000000002 */
[----:B-1----:R1:W-:Y:S01]  /*20b0*/  SYNCS.ARRIVE.TRANS64.RED.A1T0 RZ, [R2+URZ], RZ ;  /* 0x000000ff02ff79a7 */ /* 0x0023e200081004ff */
[----:B--2---:R-:W-:-:S13]  /*20c0*/  LOP3.LUT P2, RZ, R6, 0x1, RZ, 0xc0, !PT ;  /* 0x0000000106ff7812 */ /* 0x004fda000784c0ff */
[----:B------:R-:W-:Y:S01]  /*20d0*/  @P2 SHF.R.U32.HI R3, RZ, 0x10, R5 ;  /* 0x00000010ff032819 */ /* 0x000fe20000011605 */
[----:B------:R-:W-:Y:S01]  /*20e0*/  VOTEU.ANY UP0, P2 ;  /* 0x0000000000ff7886 */ /* 0x000fe20001000100 */
[----:B------:R-:W-:Y:S02]  /*20f0*/  @P2 MOV R13, R4 ;  /* 0x00000004000d2202 */ /* 0x000fe40000000f00 */
[----:B------:R-:W-:Y:S02]  /*2100*/  @P2 R2UR.BROADCAST UR5, R3 ;  /* 0x00000000030522ca */ /* 0x000fe400008e0000 */
[----:B------:R-:W-:-:S11]  /*2110*/  @P2 LOP3.LUT R11, R5, 0xffff, RZ, 0xc0, !PT ;  /* 0x0000ffff050b2812 */ /* 0x000fd600078ec0ff */
[----:B------:R-:W-:Y:S01]  /*2120*/  @UP0 UMOV UR36, UR5 ;  /* 0x0000000500240c82 */ /* 0x000fe20008000000 */
[----:B-1----:R-:W-:Y:S05]  /*2130*/  @!P0 BRA `(.L_x_34) ;  /* 0x0000000000b88947 */ /* 0x002fea0003800000 */
[----:B------:R-:W4:Y:S01]  /*2140*/  LDC.64 R4, c[0x0][0xb18] ;  /* 0x0002c600ff047b82 */ /* 0x000f220000000a00 */
[----:B------:R-:W-:-:S07]  /*2150*/  ISETP.NE.AND P3, PT, R92, 0x1, PT ;  /* 0x000000015c00780c */ /* 0x000fce0003f65270 */
[----:B------:R-:W1:Y:S08]  /*2160*/  LDC.64 R6, c[0x0][0xb10] ;  /* 0x0002c400ff067b82 */ /* 0x000e700000000a00 */
[----:B------:R-:W2:Y:S08]  /*2170*/  LDC R16, c[0x0][0xb20] ;  /* 0x0002c800ff107b82 */ /* 0x000eb00000000800 */
[----:B------:R-:W3:Y:S01]  /*2180*/  LDC R18, c[0x0][0xb0c] ;  /* 0x0002c300ff127b82 */ /* 0x000ee20000000800 */
[----:B----4-:R-:W-:Y:S01]  /*2190*/  IMAD.HI.U32 R17, R0, R5, RZ ;  /* 0x0000000500117227 */ /* 0x010fe200078e00ff */
[----:B------:R-:W-:-:S03]  /*21a0*/  ISETP.NE.AND P0, PT, R4, 0x1, PT ;  /* 0x000000010400780c */ /* 0x000fc60003f05270 */
[----:B------:R-:W-:-:S03]  /*21b0*/  IMAD.HI.U32 R5, R11, R5, RZ ;  /* 0x000000050b057227 */ /* 0x000fc600078e00ff */
[----:B------:R-:W4:Y:S01]  /*21c0*/  LDC.64 R2, c[0x0][0xb28] ;  /* 0x0002ca00ff027b82 */ /* 0x000f220000000a00 */
[----:B-1----:R-:W-:-:S04]  /*21d0*/  IMAD.HI.U32 R20, R9, R6, RZ ;  /* 0x0000000609147227 */ /* 0x002fc800078e00ff */
[----:B------:R-:W-:Y:S01]  /*21e0*/  IMAD.HI.U32 R22, R13, R6, RZ ;  /* 0x000000060d167227 */ /* 0x000fe200078e00ff */
[----:B------:R-:W-:Y:S02]  /*21f0*/  SHF.R.U32.HI R20, RZ, R7, R20 ;  /* 0x00000007ff147219 */ /* 0x000fe40000011614 */
[-C--:B--2---:R-:W-:Y:S02]  /*2200*/  SHF.R.U32.HI R17, RZ, R16.reuse, R17 ;  /* 0x00000010ff117219 */ /* 0x084fe40000011611 */
[----:B------:R-:W-:Y:S02]  /*2210*/  SHF.R.U32.HI R16, RZ, R16, R5 ;  /* 0x00000010ff107219 */ /* 0x000fe40000011605 */
[----:B------:R-:W-:Y:S02]  /*2220*/  SEL R17, R0, R17, !P0 ;  /* 0x0000001100117207 */ /* 0x000fe40004000000 */
[----:B------:R-:W-:Y:S02]  /*2230*/  SHF.R.U32.HI R22, RZ, R7, R22 ;  /* 0x00000007ff167219 */ /* 0x000fe40000011616 */
[----:B---3--:R-:W-:-:S02]  /*2240*/  ISETP.NE.AND P1, PT, R18, 0x1, PT ;  /* 0x000000011200780c */ /* 0x008fc40003f25270 */
[----:B------:R-:W-:Y:S02]  /*2250*/  SEL R5, R11, R16, !P0 ;  /* 0x000000100b057207 */ /* 0x000fe40004000000 */
[----:B------:R-:W-:Y:S02]  /*2260*/  SEL R19, R9, R20, !P1 ;  /* 0x0000001409137207 */ /* 0x000fe40004800000 */
[----:B------:R-:W-:Y:S01]  /*2270*/  SEL R7, R13, R22, !P1 ;  /* 0x000000160d077207 */ /* 0x000fe20004800000 */
[----:B----4-:R-:W-:-:S04]  /*2280*/  IMAD.HI.U32 R20, R17, R2, RZ ;  /* 0x0000000211147227 */ /* 0x010fc800078e00ff */
        /* <DEDUP_REMOVED lines=10> */
[----:B------:R-:W-:-:S04]  /*2330*/  @!P0 IMAD.HI.U32 R16, R7, R2, RZ ;  /* 0x0000000207108227 */ /* 0x000fc800078e00ff */
[----:B------:R-:W-:Y:S01]  /*2340*/  IMAD.MOV R2, RZ, RZ, -R6 ;  /* 0x000000ffff027224 */ /* 0x000fe200078e0a06 */
[----:B------:R-:W-:-:S03]  /*2350*/  @!P0 SHF.R.U32.HI R16, RZ, R3, R16 ;  /* 0x00000003ff108219 */ /* 0x000fc60000011610 */
[----:B------:R-:W-:Y:S01]  /*2360*/  IMAD R2, R92, R2, R5 ;  /* 0x000000025c027224 */ /* 0x000fe200078e0205 */
        /* <DEDUP_REMOVED lines=11> */
.L_x_34:
[----:B------:R-:W1:Y:S02]  /*2420*/  LDCU UR5, c[0x0][0xb30] ;  /* 0x00016600ff0577ac */ /* 0x000e640008000800 */
[----:B-1----:R-:W-:-:S09]  /*2430*/  UISETP.NE.AND UP0, UPT, UR5, 0x1, UPT ;  /* 0x000000010500788c */ /* 0x002fd2000bf05270 */
[----:B------:R-:W-:Y:S05]  /*2440*/  BRA.U UP0, `(.L_x_35) ;  /* 0x0000000100407547 */ /* 0x000fea000b800000 */
[----:B------:R-:W1:Y:S08]  /*2450*/  LDC.64 R4, c[0x0][0xb10] ;  /* 0x0002c400ff047b82 */ /* 0x000e700000000a00 */
[----:B------:R-:W2:Y:S08]  /*2460*/  LDC.64 R2, c[0x0][0xb18] ;  /* 0x0002c600ff027b82 */ /* 0x000eb00000000a00 */
[----:B------:R-:W3:Y:S08]  /*2470*/  LDC R6, c[0x0][0xb20] ;  /* 0x0002c800ff067b82 */ /* 0x000ef00000000800 */
[----:B------:R-:W4:Y:S01]  /*2480*/  LDC R16, c[0x0][0xb0c] ;  /* 0x0002c300ff107b82 */ /* 0x000f220000000800 */
[----:B-1----:R-:W-:-:S05]  /*2490*/  IMAD.HI.U32 R4, R13, R4, RZ ;  /* 0x000000040d047227 */ /* 0x002fca00078e00ff */
[----:B------:R-:W-:Y:S01]  /*24a0*/  SHF.R.U32.HI R4, RZ, R5, R4 ;  /* 0x00000005ff047219 */ /* 0x000fe20000011604 */
[----:B--2---:R-:W-:Y:S01]  /*24b0*/  IMAD.HI.U32 R3, R11, R3, RZ ;  /* 0x000000030b037227 */ /* 0x004fe200078e00ff */
[----:B------:R-:W-:-:S04]  /*24c0*/  ISETP.NE.AND P0, PT, R2, 0x1, PT ;  /* 0x000000010200780c */ /* 0x000fc80003f05270 */
[----:B---3--:R-:W-:-:S04]  /*24d0*/  SHF.R.U32.HI R6, RZ, R6, R3 ;  /* 0x00000006ff067219 */ /* 0x008fc80000011603 */
[----:B------:R-:W-:Y:S02]  /*24e0*/  SEL R3, R11, R6, !P0 ;  /* 0x000000060b037207 */ /* 0x000fe40004000000 */
[----:B----4-:R-:W-:-:S04]  /*24f0*/  ISETP.NE.AND P1, PT, R16, 0x1, PT ;  /* 0x000000011000780c */ /* 0x010fc80003f25270 */
[----:B------:R-:W-:-:S05]  /*2500*/  SEL R4, R13, R4, !P1 ;  /* 0x000000040d047207 */ /* 0x000fca0004800000 */
[----:B------:R-:W-:Y:S02]  /*2510*/  IMAD.IADD R5, R3, 0x1, -R4 ;  /* 0x0000000103057824 */ /* 0x000fe400078e0a04 */
[----:B------:R-:W-:Y:S02]  /*2520*/  IMAD.IADD R3, R4, 0x1, -R3 ;  /* 0x0000000104037824 */ /* 0x000fe400078e0a03 */
[----:B------:R-:W-:Y:S02]  /*2530*/  IMAD R13, R5, R16, R13 ;  /* 0x00000010050d7224 */ /* 0x000fe400078e020d */
[----:B------:R-:W-:-:S07]  /*2540*/  IMAD R11, R3, R2, R11 ;  /* 0x00000002030b7224 */ /* 0x000fce00078e020b */
.L_x_35:
[----:B------:R-:W-:Y:S01]  /*2550*/  VIADD R14, R14, 0x1 ;  /* 0x000000010e0e7836 */ /* 0x000fe20000000000 */
[----:B------:R-:W-:Y:S01]  /*2560*/  PLOP3.LUT P1, PT, PT, PT, PT, 0x80, 0x8 ;  /* 0x000000000008781c */ /* 0x000fe20003f2f070 */
[----:B------:R-:W-:Y:S02]  /*2570*/  IMAD.IADD R205, R13, 0x1, R204 ;  /* 0x000000010dcd7824 */ /* 0x000fe400078e02cc */
[----:B------:R-:W-:Y:S01]  /*2580*/  IMAD.IADD R195, R11, 0x1, R194 ;  /* 0x000000010bc37824 */ /* 0x000fe200078e02c2 */
[----:B------:R-:W-:-:S04]  /*2590*/  ISETP.NE.AND P0, PT, R14, 0x2, PT ;  /* 0x000000020e00780c */ /* 0x000fc80003f05270 */
[----:B------:R-:W-:Y:S02]  /*25a0*/  SEL R3, RZ, 0x1, P0 ;  /* 0x00000001ff037807 */ /* 0x000fe40000000000 */
[----:B------:R-:W-:Y:S02]  /*25b0*/  SEL R14, R14, RZ, P0 ;  /* 0x000000ff0e0e7207 */ /* 0x000fe40000000000 */
[----:B------:R-:W-:Y:S01]  /*25c0*/  LOP3.LUT R12, R12, R3, RZ, 0x3c, !PT ;  /* 0x000000030c0c7212 */ /* 0x000fe200078e3cff */
[----:B------:R-:W-:Y:S06]  /*25d0*/  @P2 BRA `(.L_x_36) ;  /* 0xfffffff000982947 */ /* 0x000fec000383ffff */
[----:B------:R-:W-:Y:S01]  /*25e0*/  UIADD3 UR4, UPT, UPT, UR4, 0xe0, URZ ;  /* 0x000000e004047890 */ /* 0x000fe2000fffe0ff */
[----:B------:R-:W-:-:S03]  /*25f0*/  SHF.L.U32 R3, R15, 0x1f, RZ ;  /* 0x0000001f0f037819 */ /* 0x000fc600000006ff */
[----:B------:R-:W-:-:S09]  /*2600*/  ULEA UR5, UR13, UR4, 0x3 ;  /* 0x000000040d057291 */ /* 0x000fd2000f8e18ff */
[----:B------:R-:W1:Y:S02]  /*2610*/  SYNCS.PHASECHK.TRANS64.TRYWAIT P0, [UR5], R3 ;  /* 0x00000003ff0075a7 */ /* 0x000e640008001105 */
[----:B-1----:R-:W-:Y:S05]  /*2620*/  @!P0 BRA `(.L_x_37) ;  /* 0x0000006000dc8947 */ /* 0x002fea0003800000 */
.L_x_136:
[----:B------:R-:W-:-:S04]  /*2630*/  UIADD3 UR6, UPT, UPT, UR13, 0x1, URZ ;  /* 0x000000010d067890 */ /* 0x000fc8000fffe0ff */
[----:B------:R-:W-:-:S04]  /*2640*/  UISETP.NE.AND UP0, UPT, UR6, 0x1c, UPT ;  /* 0x0000001c0600788c */ /* 0x000fc8000bf05270 */
[----:B------:R-:W-:Y:S02]  /*2650*/  USEL UR7, URZ, 0x1, UP0 ;  /* 0x00000001ff077887 */ /* 0x000fe40008000000 */
[----:B------:R-:W-:-:S04]  /*2660*/  USEL UR6, UR6, URZ, UP0 ;  /* 0x000000ff06067287 */ /* 0x000fc80008000000 */
[----:B------:R-:W-:Y:S01]  /*2670*/  ULEA UR5, UR6, UR4, 0x3 ;  /* 0x0000000406057291 */ /* 0x000fe2000f8e18ff */
[----:B------:R-:W-:-:S04]  /*2680*/  LOP3.LUT R2, R15, UR7, RZ, 0x3c, !PT ;  /* 0x000000070f027c12 */ /* 0x000fc8000f8e3cff */
[----:B-1----:R-:W-:-:S04]  /*2690*/  SHF.L.U32 R3, R2, 0x1f, RZ ;  /* 0x0000001f02037819 */ /* 0x002fc800000006ff */
[----:B------:R-:W1:Y:S02]  /*26a0*/  SYNCS.PHASECHK.TRANS64.TRYWAIT P0, [UR5], R3 ;  /* 0x00000003ff0075a7 */ /* 0x000e640008001105 */
[----:B-1----:R-:W-:Y:S05]  /*26b0*/  @!P0 BRA `(.L_x_38) ;  /* 0x0000006000d08947 */ /* 0x002fea0003800000 */
.L_x_138:
        /* <DEDUP_REMOVED lines=9> */
.L_x_140:
        /* <DEDUP_REMOVED lines=9> */
.L_x_142:
        /* <DEDUP_REMOVED lines=9> */
.L_x_144:
        /* <DEDUP_REMOVED lines=9> */
.L_x_146:
        /* <DEDUP_REMOVED lines=9> */
.L_x_148:
        /* <DEDUP_REMOVED lines=9> */
.L_x_150:
        /* <DEDUP_REMOVED lines=9> */
.L_x_152:
        /* <DEDUP_REMOVED lines=9> */
.L_x_154:
        /* <DEDUP_REMOVED lines=9> */
.L_x_156:
        /* <DEDUP_REMOVED lines=9> */
.L_x_158:
        /* <DEDUP_REMOVED lines=9> */
.L_x_160:
        /* <DEDUP_REMOVED lines=9> */
.L_x_162:
        /* <DEDUP_REMOVED lines=9> */
.L_x_164:
        /* <DEDUP_REMOVED lines=9> */
.L_x_166:
        /* <DEDUP_REMOVED lines=9> */
.L_x_168:
        /* <DEDUP_REMOVED lines=9> */
.L_x_170:
        /* <DEDUP_REMOVED lines=9> */
.L_x_172:
        /* <DEDUP_REMOVED lines=9> */
.L_x_174:
        /* <DEDUP_REMOVED lines=9> */
.L_x_176:
        /* <DEDUP_REMOVED lines=9> */
.L_x_178:
        /* <DEDUP_REMOVED lines=9> */
.L_x_180:
        /* <DEDUP_REMOVED lines=9> */
.L_x_182:
        /* <DEDUP_REMOVED lines=9> */
.L_x_184:
        /* <DEDUP_REMOVED lines=9> */
.L_x_186:
        /* <DEDUP_REMOVED lines=9> */
.L_x_188:
[----:B------:R-:W-:-:S04]  /*34d0*/  UIADD3 UR6, UPT, UPT, UR6, 0x1, URZ ;  /* 0x0000000106067890 */ /* 0x000fc8000fffe0ff */
[----:B------:R-:W-:-:S04]  /*34e0*/  UISETP.NE.AND UP0, UPT, UR6, 0x1c, UPT ;  /* 0x0000001c0600788c */ /* 0x000fc8000bf05270 */
[----:B------:R-:W-:Y:S02]  /*34f0*/  USEL UR5, URZ, 0x1, UP0 ;  /* 0x00000001ff057887 */ /* 0x000fe40008000000 */
[----:B------:R-:W-:-:S04]  /*3500*/  USEL UR6, UR6, URZ, UP0 ;  /* 0x000000ff06067287 */ /* 0x000fc80008000000 */
[----:B------:R-:W-:Y:S01]  /*3510*/  ULEA UR6, UR6, UR4, 0x3 ;  /* 0x0000000406067291 */ /* 0x000fe2000f8e18ff */
[----:B-1----:R-:W-:-:S04]  /*3520*/  LOP3.LUT R3, R2, UR5, RZ, 0x3c, !PT ;  /* 0x0000000502037c12 */ /* 0x002fc8000f8e3cff */
[----:B------:R-:W-:Y:S01]  /*3530*/  SHF.L.U32 R3, R3, 0x1f, RZ ;  /* 0x0000001f03037819 */ /* 0x000fe200000006ff */
[----:B----4-:R-:W-:-:S07]  /*3540*/  IMAD.U32 R0, RZ, RZ, UR6 ;  /* 0x00000006ff007e24 */ /* 0x010fce000f8e00ff */
.L_x_64:
[----:B-1----:R1:W2:Y:S02]  /*3550*/  SYNCS.PHASECHK.TRANS64.TRYWAIT P0, [R0+URZ], R3 ;  /* 0x00000003000075a7 */ /* 0x0022a400080011ff */
[----:B--2---:R-:W-:Y:S05]  /*3560*/  @!P0 NANOSLEEP.SYNCS 0x989680 ;  /* 0x009896800000895d */ /* 0x004fea0003900000 */
[----:B------:R-:W2:Y:S02]  /*3570*/  @!P0 SYNCS.PHASECHK.TRANS64 P0, [R0+URZ], R3 ;  /* 0x00000003000085a7 */ /* 0x000ea400080010ff */
[----:B--2---:R-:W-:Y:S05]  /*3580*/  @P0 EXIT ;  /* 0x000000000000094d */ /* 0x004fea0003800000 */
[----:B------:R-:W-:Y:S05]  /*3590*/  BRA `(.L_x_64) ;  /* 0xfffffffc00ec7947 */ /* 0x000fea000383ffff */
.L_x_18:
[----:B------:R-:W-:-:S04]  /*35a0*/  UISETP.NE.AND UP1, UPT, UR38, URZ, UPT ;  /* 0x000000ff2600728c */ /* 0x000fc8000bf25270 */
[----:B------:R-:W-:-:S09]  /*35b0*/  UISETP.NE.OR UP1, UPT, UR8, 0x1, UP1 ;  /* 0x000000010800788c */ /* 0x000fd20008f25670 */
[----:B------:R-:W-:Y:S05]  /*35c0*/  BRA.U UP1, `(.L_x_65) ;  /* 0x0000000501487547 */ /* 0x000fea000b800000 */
[----:B------:R-:W-:Y:S01]  /*35d0*/  ISETP.NE.AND P2, PT, R2, RZ, PT ;  /* 0x000000ff0200720c */ /* 0x000fe20003f45270 */
[----:B------:R-:W-:Y:S01]  /*35e0*/  IMAD.MOV.U32 R12, RZ, RZ, 0x1 ;  /* 0x00000001ff0c7424 */ /* 0x000fe200078e00ff */
[----:B------:R-:W-:Y:S02]  /*35f0*/  CS2R R10, SRZ ;  /* 0x00000000000a7805 */ /* 0x000fe4000001ff00 */
[----:B------:R-:W-:Y:S01]  /*3600*/  CS2R R8, SRZ ;  /* 0x0000000000087805 */ /* 0x000fe2000001ff00 */
[----:B------:R-:W-:Y:S01]  /*3610*/  UMOV UR4, 0x400 ;  /* 0x0000040000047882 */ /* 0x000fe20000000000 */
[----:B------:R-:W-:Y:S01]  /*3620*/  UMOV UR6, URZ ;  /* 0x000000ff00067c82 */ /* 0x000fe20008000000 */
[----:B------:R-:W-:-:S12]  /*3630*/  ULEA UR38, UR38, UR4, 0x18 ;  /* 0x0000000426267291 */ /* 0x000fd8000f8ec0ff */
.L_x_69:
[----:B------:R-:W-:Y:S02]  /*3640*/  LEA R0, R8, UR38, 0x3 ;  /* 0x0000002608007c11 */ /* 0x000fe4000f8e18ff */
[----:B------:R-:W-:-:S03]  /*3650*/  SHF.L.U32 R5, R9, 0x1f, RZ ;  /* 0x0000001f09057819 */ /* 0x000fc600000006ff */
[----:B------:R-:W-:Y:S01]  /*3660*/  VIADD R4, R0, 0x260 ;  /* 0x0000026000047836 */ /* 0x000fe20000000000 */
[----:B------:R-:W1:Y:S02]  /*3670*/  SYNCS.PHASECHK.TRANS64.TRYWAIT P0, [R0+URZ+0x250], R5 ;  /* 0x00025005000075a7 */ /* 0x000e6400080011ff */
[----:B-1----:R-:W-:Y:S05]  /*3680*/  @!P0 BRA `(.L_x_66) ;  /* 0x0000005c004c8947 */ /* 0x002fea0003800000 */
.L_x_189:
[----:B------:R-:W-:Y:S01]  /*3690*/  ULEA UR5, UR6, UR38, 0x3 ;  /* 0x0000002606057291 */ /* 0x000fe2000f8e18ff */
[----:B------:R-:W-:Y:S02]  /*36a0*/  PRMT R4, RZ, 0x654, R4 ;  /* 0x00000654ff047816 */ /* 0x000fe40000000004 */
[----:B-1----:R-:W-:Y:S01]  /*36b0*/  SHF.L.U32 R5, R12, 0x1f, RZ ;  /* 0x0000001f0c057819 */ /* 0x002fe200000006ff */
[----:B------:R-:W-:Y:S01]  /*36c0*/  UIADD3 UR4, UPT, UPT, UR5, 0x1f0, URZ ;  /* 0x000001f005047890 */ /* 0x000fe2000fffe0ff */
[----:B------:R1:W-:Y:S05]  /*36d0*/  SYNCS.ARRIVE.TRANS64.RED.A1T0 RZ, [R4+URZ], RZ ;  /* 0x000000ff04ff79a7 */ /* 0x0003ea00081004ff */
[----:B------:R-:W-:Y:S01]  /*36e0*/  IMAD.U32 R7, RZ, RZ, UR4 ;  /* 0x00000004ff077e24 */ /* 0x000fe2000f8e00ff */
[----:B------:R-:W2:Y:S04]  /*36f0*/  SYNCS.PHASECHK.TRANS64.TRYWAIT P0, [UR5+0x200], R5 ;  /* 0x00020005ff0075a7 */ /* 0x000ea80008001105 */
[----:B------:R-:W-:Y:S01]  /*3700*/  PRMT R6, R2, 0x654, R7 ;  /* 0x0000065402067816 */ /* 0x000fe20000000007 */
[----:B-1----:R-:W-:Y:S01]  /*3710*/  @!P2 IMAD.MOV.U32 R4, RZ, RZ, 0x10 ;  /* 0x00000010ff04a424 */ /* 0x002fe200078e00ff */
[----:B--2---:R-:W-:Y:S06]  /*3720*/  @!P0 BRA `(.L_x_67) ;  /* 0x0000005c00388947 */ /* 0x004fec0003800000 */
.L_x_191:
[----:B------:R-:W-:Y:S01]  /*3730*/  ULEA UR4, UR6, UR38, 0x4 ;  /* 0x0000002606047291 */ /* 0x000fe2000f8e20ff */
[----:B------:R-:W-:Y:S01]  /*3740*/  SEL R3, R6, R3, !P2 ;  /* 0x0000000306037207 */ /* 0x000fe20005000000 */
[----:B------:R-:W-:Y:S01]  /*3750*/  UIADD3 UR5, UPT, UPT, UR5, 0x1f0, URZ ;  /* 0x000001f005057890 */ /* 0x000fe2000fffe0ff */
[----:B-1----:R-:W-:Y:S01]  /*3760*/  LEA R0, R11, UR38, 0x3 ;  /* 0x000000260b007c11 */ /* 0x002fe2000f8e18ff */
[----:B------:R-:W-:Y:S01]  /*3770*/  UIADD3 UR4, UPT, UPT, UR4, 0x280, URZ ;  /* 0x0000028004047890 */ /* 0x000fe2000fffe0ff */
[----:B------:R-:W-:Y:S01]  /*3780*/  SHF.L.U32 R5, R10, 0x1f, RZ ;  /* 0x0000001f0a057819 */ /* 0x000fe200000006ff */
[----:B------:R1:W-:Y:S01]  /*3790*/  @!P2 SYNCS.ARRIVE.TRANS64.RED RZ, [R3+URZ], R4 ;  /* 0x0000000403ffa9a7 */ /* 0x0003e200080004ff */
[----:B------:R-:W-:Y:S01]  /*37a0*/  UIADD3 UR6, UPT, UPT, UR6, 0x1, URZ ;  /* 0x0000000106067890 */ /* 0x000fe2000fffe0ff */
[----:B------:R-:W-:-:S03]  /*37b0*/  VIADD R8, R8, 0x1 ;  /* 0x0000000108087836 */ /* 0x000fc60000000000 */
[----:B------:R-:W-:Y:S02]  /*37c0*/  UISETP.NE.AND UP0, UPT, UR6, 0x2, UPT ;  /* 0x000000020600788c */ /* 0x000fe4000bf05270 */
[----:B------:R-:W-:Y:S06]  /*37d0*/  UGETNEXTWORKID.BROADCAST [UR4], [UR5] ;  /* 0x00000000040073ca */ /* 0x000fec0008000100 */
[----:B------:R-:W-:Y:S01]  /*37e0*/  USEL UR4, URZ, 0x1, UP0 ;  /* 0x00000001ff047887 */ /* 0x000fe20008000000 */
[----:B------:R-:W-:Y:S01]  /*37f0*/  ISETP.NE.AND P0, PT, R8, 0x2, PT ;  /* 0x000000020800780c */ /* 0x000fe20003f05270 */
[----:B------:R-:W-:Y:S01]  /*3800*/  USEL UR6, UR6, URZ, UP0 ;  /* 0x000000ff06067287 */ /* 0x000fe20008000000 */
[----:B------:R-:W2:Y:S03]  /*3810*/  SYNCS.PHASECHK.TRANS64.TRYWAIT P1, [R0+URZ+0x1f0], R5 ;  /* 0x0001f005000075a7 */ /* 0x000ea600080211ff */
[----:B------:R-:W-:Y:S01]  /*3820*/  LOP3.LUT R12, R12, UR4, RZ, 0x3c, !PT ;  /* 0x000000040c0c7c12 */ /* 0x000fe2000f8e3cff */
[----:B-12---:R-:W-:Y:S07]  /*3830*/  @!P1 BRA `(.L_x_68) ;  /* 0x0000005c000c9947 */ /* 0x006fee0003800000 */
.L_x_192:
[C---:B------:R-:W-:Y:S01]  /*3840*/  LEA R4, R11.reuse, UR38, 0x4 ;  /* 0x000000260b047c11 */ /* 0x040fe2000f8e20ff */
[----:B-1----:R-:W-:Y:S01]  /*3850*/  VIADD R0, R0, 0x200 ;  /* 0x0000020000007836 */ /* 0x002fe20000000000 */
[----:B------:R-:W-:Y:S01]  /*3860*/  SEL R8, R8, RZ, P0 ;  /* 0x000000ff08087207 */ /* 0x000fe20000000000 */
[----:B------:R-:W-:-:S03]  /*3870*/  VIADD R11, R11, 0x1 ;  /* 0x000000010b0b7836 */ /* 0x000fc60000000000 */
[----:B------:R-:W1:Y:S01]  /*3880*/  LDS.128 R4, [R4+0x280] ;  /* 0x0002800004047984 */ /* 0x000e620000000c00 */
[----:B------:R-:W-:Y:S02]  /*3890*/  PRMT R0, RZ, 0x654, R0 ;  /* 0x00000654ff007816 */ /* 0x000fe40000000000 */
[C---:B------:R-:W-:Y:S01]  /*38a0*/  ISETP.NE.AND P1, PT, R11.reuse, 0x2, PT ;  /* 0x000000020b00780c */ /* 0x040fe20003f25270 */
[----:B------:R-:W-:Y:S01]  /*38b0*/  @!PT LDS RZ, [RZ] ;  /* 0x00000000fffff984 */ /* 0x000fe20000000800 */
[----:B------:R-:W-:Y:S01]  /*38c0*/  @!PT LDS RZ, [RZ] ;  /* 0x00000000fffff984 */ /* 0x000fe20000000800 */
[----:B------:R-:W-:Y:S01]  /*38d0*/  @!PT LDS RZ, [RZ] ;  /* 0x00000000fffff984 */ /* 0x000fe20000000800 */
[----:B------:R-:W-:Y:S01]  /*38e0*/  @!PT LDS RZ, [RZ] ;  /* 0x00000000fffff984 */ /* 0x000fe20000000800 */
[----:B------:R2:W-:Y:S06]  /*38f0*/  MEMBAR.ALL.CTA ;  /* 0x0000000000007992 */ /* 0x0005ec0000008000 */
[----:B--2---:R-:W2:Y:S01]  /*3900*/  FENCE.VIEW.ASYNC.S ;  /* 0x00000000000073c6 */ /* 0x004ea20000000000 */
[----:B------:R-:W-:Y:S01]  /*3910*/  SEL R11, R11, RZ, P1 ;  /* 0x000000ff0b0b7207 */ /* 0x000fe20000800000 */
[----:B--2---:R2:W-:Y:S01]  /*3920*/  SYNCS.ARRIVE.TRANS64.RED.A1T0 RZ, [R0+URZ], RZ ;  /* 0x000000ff00ff79a7 */ /* 0x0045e200081004ff */
[----:B-1----:R-:W-:-:S02]  /*3930*/  LOP3.LUT P3, RZ, R6, 0x1, RZ, 0xc0, !PT ;  /* 0x0000000106ff7812 */ /* 0x002fc4000786c0ff */
[----:B------:R-:W-:-:S04]  /*3940*/  SEL R5, RZ, 0x1, P1 ;  /* 0x00000001ff057807 */ /* 0x000fc80000800000 */
[----:B------:R-:W-:Y:S02]  /*3950*/  LOP3.LUT R10, R10, R5, RZ, 0x3c, !PT ;  /* 0x000000050a0a7212 */ /* 0x000fe400078e3cff */
[----:B--2---:R-:W-:-:S04]  /*3960*/  SEL R0, RZ, 0x1, P0 ;  /* 0x00000001ff007807 */ /* 0x004fc80000000000 */
[----:B------:R-:W-:Y:S01]  /*3970*/  LOP3.LUT R9, R9, R0, RZ, 0x3c, !PT ;  /* 0x0000000009097212 */ /* 0x000fe200078e3cff */
[----:B------:R-:W-:Y:S06]  /*3980*/  @P3 BRA `(.L_x_69) ;  /* 0xfffffffc002c3947 */ /* 0x000fec000383ffff */
[----:B------:R-:W-:Y:S01]  /*3990*/  ULEA UR5, UR6, UR38, 0x3 ;  /* 0x0000002606057291 */ /* 0x000fe2000f8e18ff */
[----:B------:R-:W-:-:S08]  /*39a0*/  SHF.L.U32 R3, R12, 0x1f, RZ ;  /* 0x0000001f0c037819 */ /* 0x000fd000000006ff */
[----:B------:R-:W1:Y:S02]  /*39b0*/  SYNCS.PHASECHK.TRANS64 P0, [UR5+0x200], R3 ;  /* 0x00020003ff0075a7 */ /* 0x000e640008001005 */
[----:B-1----:R-:W-:Y:S05]  /*39c0*/  @P0 BRA `(.L_x_70) ;  /* 0x0000000000080947 */ /* 0x002fea0003800000 */
[----:B------:R-:W1:Y:S02]  /*39d0*/  SYNCS.PHASECHK.TRANS64.TRYWAIT P0, [UR5+0x200], R3 ;  /* 0x00020003ff0075a7 */ /* 0x000e640008001105 */
[----:B-1----:R-:W-:Y:S05]  /*39e0*/  @!P0 BRA `(.L_x_71) ;  /* 0x0000005800b48947 */ /* 0x002fea0003800000 */
.L_x_70:
[----:B------:R-:W-:-:S04]  /*39f0*/  UIADD3 UR4, UPT, UPT, UR6, 0x1, URZ ;  /* 0x0000000106047890 */ /* 0x000fc8000fffe0ff */
[----:B------:R-:W-:-:S04]  /*3a00*/  UISETP.NE.AND UP0, UPT, UR4, 0x2, UPT ;  /* 0x000000020400788c */ /* 0x000fc8000bf05270 */
[----:B------:R-:W-:Y:S02]  /*3a10*/  USEL UR7, URZ, 0x1, UP0 ;  /* 0x00000001ff077887 */ /* 0x000fe40008000000 */
[----:B------:R-:W-:-:S04]  /*3a20*/  USEL UR4, UR4, URZ, UP0 ;  /* 0x000000ff04047287 */ /* 0x000fc80008000000 */
[----:B------:R-:W-:Y:S01]  /*3a30*/  ULEA UR4, UR4, UR38, 0x3 ;  /* 0x0000002604047291 */ /* 0x000fe2000f8e18ff */
[----:B-1----:R-:W-:-:S04]  /*3a40*/  LOP3.LUT R3, R12, UR7, RZ, 0x3c, !PT ;  /* 0x000000070c037c12 */ /* 0x002fc8000f8e3cff */
[----:B------:R-:W-:-:S04]  /*3a50*/  SHF.L.U32 R0, R3, 0x1f, RZ ;  /* 0x0000001f03007819 */ /* 0x000fc800000006ff */
[----:B------:R-:W1:Y:S02]  /*3a60*/  SYNCS.PHASECHK.TRANS64 P0, [UR4+0x200], R0 ;  /* 0x00020000ff0075a7 */ /* 0x000e640008001004 */
[----:B-1----:R-:W-:Y:S05]  /*3a70*/  @P0 EXIT ;  /* 0x000000000000094d */ /* 0x002fea0003800000 */
[----:B------:R-:W-:Y:S02]  /*3a80*/  SHF.L.U32 R3, R3, 0x1f, RZ ;  /* 0x0000001f03037819 */ /* 0x000fe400000006ff */
[----:B------:R-:W-:-:S07]  /*3a90*/  MOV R0, UR4 ;  /* 0x0000000400007c02 */ /* 0x000fce0008000f00 */
.L_x_72:
[----:B-1----:R1:W2:Y:S02]  /*3aa0*/  SYNCS.PHASECHK.TRANS64.TRYWAIT P0, [R0+URZ+0x200], R3 ;  /* 0x00020003000075a7 */ /* 0x0022a400080011ff */
[----:B--2---:R-:W-:Y:S05]  /*3ab0*/  @!P0 NANOSLEEP.SYNCS 0x989680 ;  /* 0x009896800000895d */ /* 0x004fea0003900000 */
[----:B------:R-:W2:Y:S02]  /*3ac0*/  @!P0 SYNCS.PHASECHK.TRANS64 P0, [R0+URZ+0x200], R3 ;  /* 0x00020003000085a7 */ /* 0x000ea400080010ff */
[----:B--2---:R-:W-:Y:S05]  /*3ad0*/  @P0 EXIT ;  /* 0x000000000000094d */ /* 0x004fea0003800000 */
[----:B------:R-:W-:Y:S05]  /*3ae0*/  BRA `(.L_x_72) ;  /* 0xfffffffc00ec7947 */ /* 0x000fea000383ffff */
.L_x_65:
[----:B------:R-:W-:-:S09]  /*3af0*/  UISETP.NE.AND UP1, UPT, UR8, URZ, UPT ;  /* 0x000000ff0800728c */ /* 0x000fd2000bf25270 */
[----:B------:R-:W-:Y:S05]  /*3b00*/  BRA.U UP1, `(.L_x_73) ;  /* 0x0000000d01607547 */ /* 0x000fea000b800000 */
[----:B------:R-:W-:Y:S01]  /*3b10*/  UMOV UR4, 0x40 ;  /* 0x0000004000047882 */ /* 0x000fe20000000000 */
[----:B------:R-:W-:Y:S01]  /*3b20*/  NOP ;  /* 0x0000000000007918 */ /* 0x000fe20000000000 */
[----:B------:R-:W-:Y:S01]  /*3b30*/  ULEA UR4, UR38, UR4, 0x18 ;  /* 0x0000000426047291 */ /* 0x000fe2000f8ec0ff */
[----:B------:R-:W-:Y:S02]  /*3b40*/  UMOV UR5, 0x400 ;  /* 0x0000040000057882 */ /* 0x000fe40000000000 */
[----:B------:R-:W-:-:S06]  /*3b50*/  ULEA UR38, UR38, UR5, 0x18 ;  /* 0x0000000526267291 */ /* 0x000fcc000f8ec0ff */
[----:B------:R-:W1:Y:S02]  /*3b60*/  LDS.U8 R0, [UR4+0x1c] ;  /* 0x00001c04ff007984 */ /* 0x000e640008000000 */
[----:B-1----:R-:W-:-:S13]  /*3b70*/  ISETP.NE.AND P0, PT, R0, RZ, PT ;  /* 0x000000ff0000720c */ /* 0x002fda0003f05270 */
[----:B------:R-:W-:Y:S05]  /*3b80*/  @P0 BRA `(.L_x_74) ;  /* 0x0000000000580947 */ /* 0x000fea0003800000 */
[----:B------:R-:W-:-:S13]  /*3b90*/  ELECT P0, URZ, PT ;  /* 0x0000000000ff782f */ /* 0x000fda0003800000 */
[----:B------:R-:W-:Y:S05]  /*3ba0*/  @!P0 BRA `(.L_x_75) ;  /* 0x0000000000608947 */ /* 0x000fea0003800000 */
[----:B------:R-:W-:Y:S01]  /*3bb0*/  UMOV UR5, 0x10 ;  /* 0x0000001000057882 */ /* 0x000fe20000000000 */
[----:B------:R-:W-:Y:S01]  /*3bc0*/  HFMA2 R0, -RZ, RZ, 0, 5.9604644775390625e-08 ;  /* 0x00000001ff007431 */ /* 0x000fe200000001ff */
[----:B------:R-:W-:-:S03]  /*3bd0*/  MOV R2, 0xffff ;  /* 0x0000ffff00027802 */ /* 0x000fc60000000f00 */
[----:B------:R-:W-:Y:S04]  /*3be0*/  DEPBAR.LE SB1, 0x36 ;  /* 0x00009d800000791a */ /* 0x000fe80000000000 */
[----:B------:R-:W1:Y:S02]  /*3bf0*/  UTCATOMSWS.FIND_AND_SET.ALIGN UP0, UR5, UR5 ;  /* 0x00000005000575e3 */ /* 0x000e640008000800 */
[----:B-1----:R-:W-:Y:S01]  /*3c00*/  MOV R3, UR5 ;  /* 0x0000000500037c02 */ /* 0x002fe20008000f00 */
[----:B------:R-:W-:Y:S06]  /*3c10*/  BRA.U UP0, `(.L_x_76) ;  /* 0x0000000100187547 */ /* 0x000fec000b800000 */
.L_x_77:
[----:B------:R-:W-:Y:S05]  /*3c20*/  NANOSLEEP 0x64 ;  /* 0x000000640000795d */ /* 0x000fea0003800000 */
[----:B------:R-:W-:-:S05]  /*3c30*/  UMOV UR5, 0x10 ;  /* 0x0000001000057882 */ /* 0x000fca0000000000 */
[----:B------:R-:W-:Y:S04]  /*3c40*/  DEPBAR.LE SB1, 0x36 ;  /* 0x00009d800000791a */ /* 0x000fe80000000000 */
[----:B------:R-:W1:Y:S02]  /*3c50*/  UTCATOMSWS.FIND_AND_SET.ALIGN UP0, UR5, UR5 ;  /* 0x00000005000575e3 */ /* 0x000e640008000800 */
[----:B-1----:R-:W-:Y:S01]  /*3c60*/  MOV R3, UR5 ;  /* 0x0000000500037c02 */ /* 0x002fe20008000f00 */
[----:B------:R-:W-:Y:S05]  /*3c70*/  BRA.U !UP0, `(.L_x_77) ;  /* 0xfffffffd08e87547 */ /* 0x000fea000b83ffff */
.L_x_76:
[-C--:B------:R-:W-:Y:S02]  /*3c80*/  SHF.L.U32 R2, R2, R3.reuse, RZ ;  /* 0x0000000302027219 */ /* 0x080fe400000006ff */
[----:B------:R-:W-:Y:S01]  /*3c90*/  SHF.L.U32 R0, R0, R3, RZ ;  /* 0x0000000300007219 */ /* 0x000fe200000006ff */
[----:B------:R-:W-:Y:S02]  /*3ca0*/  IMAD.SHL.U32 R3, R3, 0x20, RZ ;  /* 0x0000002003037824 */ /* 0x000fe400078e00ff */
[----:B------:R1:W-:Y:S04]  /*3cb0*/  ATOMS.OR RZ, [UR4+0x14], R2 ;  /* 0x00001402ffff798c */ /* 0x0003e8000b000004 */
[----:B------:R1:W-:Y:S04]  /*3cc0*/  ATOMS.OR RZ, [UR4+0x18], R0 ;  /* 0x00001800ffff798c */ /* 0x0003e8000b000004 */
[----:B------:R1:W-:Y:S01]  /*3cd0*/  STS [UR38+0x2a0], R3 ;  /* 0x0002a003ff007988 */ /* 0x0003e20008000826 */
[----:B------:R-:W-:Y:S05]  /*3ce0*/  BRA `(.L_x_75) ;  /* 0x0000000000107947 */ /* 0x000fea0003800000 */
.L_x_74:
[----:B------:R-:W-:Y:S02]  /*3cf0*/  MOV R0, 0xffffffff ;  /* 0xffffffff00007802 */ /* 0x000fe40000000f00 */
[----:B------:R-:W-:-:S03]  /*3d00*/  MOV R2, 0x3d30 ;  /* 0x00003d3000027802 */ /* 0x000fc60000000f00 */
[----:B------:R1:W-:Y:S04]  /*3d10*/  STS [UR38+0x2a0], R0 ;  /* 0x0002a000ff007988 */ /* 0x0003e80008000826 */
[----:B-1-3-5:R-:W-:Y:S05]  /*3d20*/  CALL.REL.NOINC `($__internal_1_$__cuda_sm10x_tcgen05_guardrail_trap_phase_invalid_during_alloc) ;  /* 0x0000005c00447944 */ /* 0x02afea0003c00000 */
.L_x_75:
[----:B------:R-:W-:Y:S05]  /*3d30*/  WARPSYNC.ALL ;  /* 0x0000000000007948 */ /* 0x000fea0003800000 */
[----:B------:R-:W2:Y:S01]  /*3d40*/  S2UR UR9, SR_CgaCtaId ;  /* 0x00000000000979c3 */ /* 0x000ea20000008800 */
[----:B------:R-:W-:Y:S01]  /*3d50*/  UMOV UR4, 0x400 ;  /* 0x0000040000047882 */ /* 0x000fe20000000000 */
[----:B------:R-:W-:-:S06]  /*3d60*/  NOP ;  /* 0x0000000000007918 */ /* 0x000fcc0000000000 */
[----:B------:R-:W-:Y:S06]  /*3d70*/  BAR.ARV 0x6, 0xa0 ;  /* 0x0182800000007b1d */ /* 0x000fec0000002000 */
[----:B------:R-:W4:Y:S01]  /*3d80*/  LDCU UR5, c[0x0][0x38c] ;  /* 0x00007180ff0577ac */ /* 0x000f220008000800 */
[----:B------:R-:W-:Y:S01]  /*3d90*/  IMAD.MOV.U32 R11, RZ, RZ, 0x1 ;  /* 0x00000001ff0b7424 */ /* 0x000fe200078e00ff */
[----:B------:R-:W-:Y:S01]  /*3da0*/  CS2R R8, SRZ ;  /* 0x0000000000087805 */ /* 0x000fe2000001ff00 */
[----:B------:R-:W-:Y:S01]  /*3db0*/  IMAD.MOV.U32 R10, RZ, RZ, RZ ;  /* 0x000000ffff0a7224 */ /* 0x000fe200078e00ff */
[----:B------:R-:W-:Y:S01]  /*3dc0*/  UMOV UR11, URZ ;  /* 0x000000ff000b7c82 */ /* 0x000fe20008000000 */
[----:B------:R-:W-:Y:S01]  /*3dd0*/  UMOV UR18, URZ ;  /* 0x000000ff00127c82 */ /* 0x000fe20008000000 */
[----:B------:R-:W-:Y:S01]  /*3de0*/  UMOV UR20, 0x0 ;  /* 0x0000000000147882 */ /* 0x000fe20000000000 */
[----:B------:R-:W-:Y:S01]  /*3df0*/  UMOV UR21, 0x8140490 ;  /* 0x0814049000157882 */ /* 0x000fe20000000000 */
[----:B--2---:R-:W-:Y:S01]  /*3e00*/  ULEA UR9, UR9, UR4, 0x18 ;  /* 0x0000000409097291 */ /* 0x004fe2000f8ec0ff */
[----:B------:R-:W2:Y:S03]  /*3e10*/  LDCU UR4, c[0x0][0x38c] ;  /* 0x00007180ff0477ac */ /* 0x000ea60008000800 */
[----:B------:R-:W-:-:S02]  /*3e20*/  UIADD3 UR10, UPT, UPT, UR9, 0xa400, URZ ;  /* 0x0000a400090a7890 */ /* 0x000fc4000fffe0ff */
[----:B----4-:R-:W-:-:S03]  /*3e30*/  UISETP.GE.AND UP3, UPT, UR5, 0x1, UPT ;  /* 0x000000010500788c */ /* 0x010fc6000bf66270 */
[----:B-1----:R-:W1:Y:S01]  /*3e40*/  LDS R0, [UR9+0x2a0] ;  /* 0x0002a009ff007984 */ /* 0x002e620008000800 */
[----:B------:R-:W-:-:S04]  /*3e50*/  USHF.R.U32.HI UR10, URZ, 0x4, UR10 ;  /* 0x00000004ff0a7899 */ /* 0x000fc8000801160a */
[----:B------:R-:W-:-:S04]  /*3e60*/  ULOP3.LUT UR10, UR10, 0x3fff, URZ, 0xc0, !UPT ;  /* 0x00003fff0a0a7892 */ /* 0x000fc8000f8ec0ff */
[----:B------:R-:W-:Y:S02]  /*3e70*/  ULOP3.LUT UR10, UR10, 0x10000, URZ, 0xfc, !UPT ;  /* 0x000100000a0a7892 */ /* 0x000fe4000f8efcff */
[----:B--2---:R-:W-:-:S04]  /*3e80*/  UIADD3 UR4, UPT, UPT, UR4, 0xf, URZ ;  /* 0x0000000f04047890 */ /* 0x004fc8000fffe0ff */
[----:B------:R-:W-:-:S04]  /*3e90*/  USHF.R.S32.HI UR8, URZ, 0x1f, UR4 ;  /* 0x0000001fff087899 */ /* 0x000fc80008011404 */
[----:B------:R-:W-:Y:S02]  /*3ea0*/  ULEA.HI UR8, UR8, UR4, URZ, 0x4 ;  /* 0x0000000408087291 */ /* 0x000fe4000f8f20ff */
[----:B------:R-:W-:Y:S02]  /*3eb0*/  UIADD3 UR4, UPT, UPT, UR9, 0x26400, URZ ;  /* 0x0002640009047890 */ /* 0x000fe4000fffe0ff */
[----:B------:R-:W-:Y:S02]  /*3ec0*/  USHF.R.S32.HI UR8, URZ, 0x4, UR8 ;  /* 0x00000004ff087899 */ /* 0x000fe40008011408 */
[----:B------:R-:W-:Y:S02]  /*3ed0*/  USHF.R.U32.HI UR4, URZ, 0x4, UR4 ;  /* 0x00000004ff047899 */ /* 0x000fe40008011604 */
[----:B------:R-:W-:Y:S02]  /*3ee0*/  UISETP.LT.AND UP0, UPT, UR8, 0x1, UPT ;  /* 0x000000010800788c */ /* 0x000fe4000bf01270 */
[----:B------:R-:W-:-:S02]  /*3ef0*/  ULOP3.LUT UR4, UR4, 0x3fff, URZ, 0xc0, !UPT ;  /* 0x00003fff04047892 */ /* 0x000fc4000f8ec0ff */
[----:B------:R-:W-:Y:S02]  /*3f00*/  USEL UR15, UR8, 0x1, !UP0 ;  /* 0x00000001080f7887 */ /* 0x000fe4000c000000 */
[----:B------:R-:W-:Y:S02]  /*3f10*/  ULOP3.LUT UR4, UR4, 0x10000, URZ, 0xfc, !UPT ;  /* 0x0001000004047892 */ /* 0x000fe4000f8efcff */
[----:B------:R-:W-:Y:S01]  /*3f20*/  UIADD3 UR15, UPT, UPT, -UR15, URZ, URZ ;  /* 0x000000ff0f0f7290 */ /* 0x000fe2000fffe1ff */
[----:B-1----:R-:W-:-:S15]  /*3f30*/  R2UR UR12, R0 ;  /* 0x00000000000c72ca */ /* 0x002fde00000e0000 */
.L_x_84:
[----:B------:R-:W-:Y:S02]  /*3f40*/  LEA R0, R10, UR9, 0x3 ;  /* 0x000000090a007c11 */ /* 0x000fe4000f8e18ff */
[----:B------:R-:W-:Y:S02]  /*3f50*/  SHF.L.U32 R5, R9, 0x1f, RZ ;  /* 0x0000001f09057819 */ /* 0x000fe400000006ff */
[----:B------:R-:W-:Y:S01]  /*3f60*/  PLOP3.LUT P0, PT, PT, PT, UP3, 0x80, 0x8 ;  /* 0x000000000008781c */ /* 0x000fe20003f0f038 */
[----:B------:R-:W-:Y:S01]  /*3f70*/  VIADD R3, R0, 0x200 ;  /* 0x0000020000037836 */ /* 0x000fe20000000000 */
[----:B-1----:R-:W1:Y:S02]  /*3f80*/  SYNCS.PHASECHK.TRANS64.TRYWAIT P1, [R0+URZ+0x1f0], R5 ;  /* 0x0001f005000075a7 */ /* 0x002e6400080211ff */
[----:B-1--4-:R-:W-:Y:S09]  /*3f90*/  @!P1 BRA `(.L_x_78) ;  /* 0x0000005400609947 */ /* 0x012ff20003800000 */
.L_x_194:
[----:B------:R-:W-:Y:S01]  /*3fa0*/  LEA R4, R10, UR9, 0x4 ;  /* 0x000000090a047c11 */ /* 0x000fe2000f8e20ff */
[----:B------:R-:W-:Y:S01]  /*3fb0*/  @UP3 ULEA UR5, UR18, UR9, 0x3 ;  /* 0x0000000912053291 */ /* 0x000fe2000f8e18ff */
[----:B------:R-:W-:Y:S01]  /*3fc0*/  PLOP3.LUT P2, PT, PT, PT, PT, 0x80, 0x8 ;  /* 0x000000000008781c */ /* 0x000fe20003f4f070 */
[----:B------:R-:W-:Y:S01]  /*3fd0*/  ULEA UR14, UR11, UR9, 0x3 ;  /* 0x000000090b0e7291 */ /* 0x000fe2000f8e18ff */
[----:B------:R-:W-:Y:S02]  /*3fe0*/  PRMT R3, RZ, 0x654, R3 ;  /* 0x00000654ff037816 */ /* 0x000fe40000000003 */
[----:B-1----:R-:W1:Y:S01]  /*3ff0*/  LDS.128 R4, [R4+0x280] ;  /* 0x0002800004047984 */ /* 0x002e620000000c00 */
[----:B------:R-:W-:Y:S02]  /*4000*/  @P0 SHF.L.U32 R2, R8, 0x1f, RZ ;  /* 0x0000001f08020819 */ /* 0x000fe400000006ff */
[----:B------:R-:W-:Y:S01]  /*4010*/  SHF.L.U32 R0, R11, 0x1f, RZ ;  /* 0x0000001f0b007819 */ /* 0x000fe200000006ff */
[----:B------:R-:W-:Y:S01]  /*4020*/  @!PT LDS RZ, [RZ] ;  /* 0x00000000fffff984 */ /* 0x000fe20000000800 */
[----:B------:R-:W-:Y:S01]  /*4030*/  @!PT LDS RZ, [RZ] ;  /* 0x00000000fffff984 */ /* 0x000fe20000000800 */
[----:B------:R-:W-:Y:S01]  /*4040*/  @!PT LDS RZ, [RZ] ;  /* 0x00000000fffff984 */ /* 0x000fe20000000800 */
[----:B------:R-:W-:Y:S01]  /*4050*/  @!PT LDS RZ, [RZ] ;  /* 0x00000000fffff984 */ /* 0x000fe20000000800 */
[----:B------:R2:W-:Y:S06]  /*4060*/  MEMBAR.ALL.CTA ;  /* 0x0000000000007992 */ /* 0x0005ec0000008000 */
[----:B--2---:R-:W2:Y:S02]  /*4070*/  FENCE.VIEW.ASYNC.S ;  /* 0x00000000000073c6 */ /* 0x004ea40000000000 */
[----:B--2---:R2:W-:Y:S01]  /*4080*/  SYNCS.ARRIVE.TRANS64.RED.A1T0 RZ, [R3+URZ], RZ ;  /* 0x000000ff03ff79a7 */ /* 0x0045e200081004ff */
[----:B------:R2:W4:Y:S01]  /*4090*/  @P0 SYNCS.PHASECHK.TRANS64.TRYWAIT P2, [UR5], R2 ;  /* 0x00000002ff0005a7 */ /* 0x0005220008041105 */
[----:B-1----:R-:W-:Y:S01]  /*40a0*/  LOP3.LUT P1, RZ, R6, 0x1, RZ, 0xc0, !PT ;  /* 0x0000000106ff7812 */ /* 0x002fe2000782c0ff */
[----:B------:R-:W1:Y:S02]  /*40b0*/  SYNCS.PHASECHK.TRANS64.TRYWAIT P0, [UR14+0x230], R0 ;  /* 0x00023000ff0075a7 */ /* 0x000e64000800110e */
[----:B-12-4-:R-:W-:Y:S10]  /*40c0*/  @!P0 BRA `(.L_x_79) ;  /* 0x0000005400288947 */ /* 0x016ff40003800000 */
.L_x_196:
[----:B------:R-:W-:Y:S01]  /*40d0*/  IADD3 R10, PT, PT, R10, 0x1, RZ ;  /* 0x000000010a0a7810 */ /* 0x000fe20007ffe0ff */
[----:B------:R-:W-:Y:S06]  /*40e0*/  BRA.U !UP3, `(.L_x_80) ;  /* 0x000000010b887547 */ /* 0x000fec000b800000 */
[----:B------:R-:W-:Y:S02]  /*40f0*/  UIMAD UR13, UR11, 0x50, UR12 ;  /* 0x000000500b0d78a4 */ /* 0x000fe4000f8e020c */
[----:B------:R-:W-:Y:S01]  /*4100*/  UPLOP3.LUT UP4, UPT, UPT, UPT, UPT, 0x40, 0x4 ;  /* 0x000000000004789c */ /* 0x000fe20003f8e870 */
[----:B------:R-:W-:Y:S01]  /*4110*/  UMOV UR17, UR15 ;  /* 0x0000000f00117c82 */ /* 0x000fe20008000000 */
[----:B------:R-:W-:Y:S01]  /*4120*/  UMOV UR16, UR8 ;  /* 0x0000000800107c82 */ /* 0x000fe20008000000 */
[----:B------:R-:W-:-:S08]  /*4130*/  UMOV UR5, UR18 ;  /* 0x0000001200057c82 */ /* 0x000fd00008000000 */
.L_x_83:
[----:B------:R-:W-:Y:S02]  /*4140*/  UIADD3 UR17, UPT, UPT, UR17, 0x1, URZ ;  /* 0x0000000111117890 */ /* 0x000fe4000fffe0ff */
[----:B--2---:R-:W-:Y:S02]  /*4150*/  ULEA UR7, UR5, UR9, 0x3 ;  /* 0x0000000905077291 */ /* 0x004fe4000f8e18ff */
[----:B------:R-:W-:Y:S01]  /*4160*/  UISETP.NE.AND UP0, UPT, UR17, URZ, UPT ;  /* 0x000000ff1100728c */ /* 0x000fe2000bf05270 */
[----:B----4-:R-:W-:Y:S10]  /*4170*/  @P2 BRA `(.L_x_81) ;  /* 0x00000000000c2947 */ /* 0x010ff40003800000 */
[----:B-1----:R-:W-:Y:S04]  /*4180*/  SHF.L.U32 R3, R8, 0x1f, RZ ;  /* 0x0000001f08037819 */ /* 0x002fe800000006ff */
[----:B------:R-:W1:Y:S02]  /*4190*/  SYNCS.PHASECHK.TRANS64.TRYWAIT P0, [UR7], R3 ;  /* 0x00000003ff0075a7 */ /* 0x000e640008001107 */
[----:B-1----:R-:W-:Y:S05]  /*41a0*/  @!P0 BRA `(.L_x_82) ;  /* 0x0000005400088947 */ /* 0x002fea0003800000 */
.L_x_81:
[----:B------:R-:W-:Y:S01]  /*41b0*/  UISETP.NE.AND UP1, UPT, UR16, 0x1, UPT ;  /* 0x000000011000788c */ /* 0x000fe2000bf25270 */
[----:B------:R-:W-:Y:S01]  /*41c0*/  PLOP3.LUT P2, PT, PT, PT, PT, 0x80, 0x8 ;  /* 0x000000000008781c */ /* 0x000fe20003f4f070 */
[----:B------:R-:W-:Y:S02]  /*41d0*/  UIADD3 UR18, UPT, UPT, UR5, 0x1, URZ ;  /* 0x0000000105127890 */ /* 0x000fe4000fffe0ff */
[----:B------:R-:W-:Y:S02]  /*41e0*/  UIMAD UR6, UR5, 0xa0, UR4 ;  /* 0x000000a0050678a4 */ /* 0x000fe4000f8e0204 */
[----:B------:R-:W-:Y:S01]  /*41f0*/  UISETP.NE.AND UP2, UPT, UR18, 0x1c, UPT ;  /* 0x0000001c1200788c */ /* 0x000fe2000bf45270 */
[----:B------:R-:W-:Y:S01]  /*4200*/  PLOP3.LUT P0, PT, PT, PT, UP1, 0x80, 0x8 ;  /* 0x000000000008781c */ /* 0x000fe20003f0f018 */
[----:B------:R-:W-:Y:S02]  /*4210*/  UIADD3 UR16, UPT, UPT, UR16, -0x1, URZ ;  /* 0xffffffff10107890 */ /* 0x000fe4000fffe0ff */
[----:B------:R-:W-:Y:S02]  /*4220*/  USEL UR22, URZ, 0x1, UP2 ;  /* 0x00000001ff167887 */ /* 0x000fe40009000000 */
[----:B------:R-:W-:Y:S01]  /*4230*/  USEL UR18, UR18, URZ, UP2 ;  /* 0x000000ff12127287 */ /* 0x000fe20009000000 */
[----:B------:R-:W-:Y:S03]  /*4240*/  UMOV UR23, 0xc0004010 ;  /* 0xc000401000177882 */ /* 0x000fe60000000000 */
[----:B------:R-:W-:Y:S01]  /*4250*/  @UP1 ULEA UR19, UR18, UR9, 0x3 ;  /* 0x0000000912131291 */ /* 0x000fe2000f8e18ff */
[----:B------:R-:W-:Y:S01]  /*4260*/  LOP3.LUT R8, R8, UR22, RZ, 0x3c, !PT ;  /* 0x0000001608087c12 */ /* 0x000fe2000f8e3cff */
[----:B------:R-:W-:Y:S03]  /*4270*/  ULEA UR22, UR5, UR10, 0x8 ;  /* 0x0000000a05167291 */ /* 0x000fe6000f8e40ff */
[----:B-1----:R-:W-:Y:S01]  /*4280*/  @P0 SHF.L.U32 R0, R8, 0x1f, RZ ;  /* 0x0000001f08000819 */ /* 0x002fe200000006ff */
[----:B------:R-:W-:Y:S03]  /*4290*/  UMOV UR5, UR18 ;  /* 0x0000001200057c82 */ /* 0x000fe60008000000 */
[----:B------:R2:W4:Y:S01]  /*42a0*/  @P0 SYNCS.PHASECHK.TRANS64.TRYWAIT P2, [UR19], R0 ;  /* 0x00000000ff0005a7 */ /* 0x0005220008041113 */
[----:B------:R-:W-:Y:S03]  /*42b0*/  UIADD3 UR19, UPT, UPT, UR7, 0xe0, URZ ;  /* 0x000000e007137890 */ /* 0x000fe6000fffe0ff */
[----:B------:R-:W-:Y:S02]  /*42c0*/  UMOV UR7, 0xc0004010 ;  /* 0xc000401000077882 */ /* 0x000fe40000000000 */
[----:B------:R2:W-:Y:S01]  /*42d0*/  UTCHMMA gdesc[UR22], gdesc[UR6], tmem[UR13], tmem[UR20], idesc[UR21], UP4 ;  /* 0x00ff1406160075ea */ /* 0x0005e2000a00000d */
[----:B------:R-:W-:Y:S03]  /*42e0*/  UPLOP3.LUT UP4, UPT, UPT, UPT, UPT, 0x80, 0x8 ;  /* 0x000000000008789c */ /* 0x000fe60003f8f070 */
[----:B------:R2:W-:Y:S01]  /*42f0*/  UTCBAR [UR19], URZ ;  /* 0x000000ff130073e9 */ /* 0x0005e200080000ff */
[----:B------:R-:W-:Y:S07]  /*4300*/  BRA.U UP0, `(.L_x_83) ;  /* 0xfffffffd008c7547 */ /* 0x000fee000b83ffff */
.L_x_80:
[----:B------:R-:W-:Y:S01]  /*4310*/  UIADD3 UR11, UPT, UPT, UR11, 0x1, URZ ;  /* 0x000000010b0b7890 */ /* 0x000fe2000fffe0ff */
[C---:B------:R-:W-:Y:S01]  /*4320*/  ISETP.NE.AND P0, PT, R10.reuse, 0x2, PT ;  /* 0x000000020a00780c */ /* 0x040fe20003f05270 */
[----:B------:R-:W-:Y:S02]  /*4330*/  UIADD3 UR14, UPT, UPT, UR14, 0x210, URZ ;  /* 0x000002100e0e7890 */ /* 0x000fe4000fffe0ff */
[----:B------:R-:W-:Y:S01]  /*4340*/  UISETP.NE.AND UP0, UPT, UR11, 0x4, UPT ;  /* 0x000000040b00788c */ /* 0x000fe2000bf05270 */
[----:B-12---:R-:W-:Y:S02]  /*4350*/  SEL R0, RZ, 0x1, P0 ;  /* 0x00000001ff007807 */ /* 0x006fe40000000000 */
[----:B------:R-:W-:Y:S01]  /*4360*/  SEL R10, R10, RZ, P0 ;  /* 0x000000ff0a0a7207 */ /* 0x000fe20000000000 */
[----:B------:R-:W-:Y:S01]  /*4370*/  USEL UR5, URZ, 0x1, UP0 ;  /* 0x00000001ff057887 */ /* 0x000fe20008000000 */
[----:B------:R-:W-:Y:S01]  /*4380*/  LOP3.LUT R9, R9, R0, RZ, 0x3c, !PT ;  /* 0x0000000009097212 */ /* 0x000fe200078e3cff */
[----:B------:R-:W-:Y:S01]  /*4390*/  USEL UR11, UR11, URZ, UP0 ;  /* 0x000000ff0b0b7287 */ /* 0x000fe20008000000 */
[----:B------:R1:W-:Y:S03]  /*43a0*/  UTCBAR [UR14], URZ ;  /* 0x000000ff0e0073e9 */ /* 0x0003e600080000ff */
[----:B------:R-:W-:Y:S01]  /*43b0*/  LOP3.LUT R11, R11, UR5, RZ, 0x3c, !PT ;  /* 0x000000050b0b7c12 */ /* 0x000fe2000f8e3cff */
[----:B------:R-:W-:Y:S07]  /*43c0*/  @P1 BRA `(.L_x_84) ;  /* 0xfffffff800dc1947 */ /* 0x000fee000383ffff */
[----:B------:R-:W2:Y:S01]  /*43d0*/  S2UR UR4, SR_CgaCtaId ;  /* 0x00000000000479c3 */ /* 0x000ea20000008800 */
[----:B------:R-:W-:Y:S01]  /*43e0*/  ELECT P0, URZ, PT ;  /* 0x0000000000ff782f */ /* 0x000fe20003800000 */
[----:B------:R-:W-:Y:S01]  /*43f0*/  IMAD.MOV.U32 R0, RZ, RZ, 0x1 ;  /* 0x00000001ff007424 */ /* 0x000fe200078e00ff */
[----:B------:R-:W-:Y:S01]  /*4400*/  UIADD3 UR9, UPT, UPT, UR9, 0x230, URZ ;  /* 0x0000023009097890 */ /* 0x000fe2000fffe0ff */
[----:B------:R-:W-:Y:S01]  /*4410*/  SHF.L.U32 R3, R11, 0x1f, RZ ;  /* 0x0000001f0b037819 */ /* 0x000fe200000006ff */
[----:B------:R-:W-:-:S03]  /*4420*/  UMOV UR5, 0x40 ;  /* 0x0000004000057882 */ /* 0x000fc60000000000 */
[----:B------:R-:W-:Y:S01]  /*4430*/  UVIRTCOUNT.DEALLOC.SMPOOL 0x80 ;  /* 0x000000800000784c */ /* 0x000fe20000000000 */
[----:B--2---:R-:W-:Y:S02]  /*4440*/  ULEA UR4, UR4, UR5, 0x18 ;  /* 0x0000000504047291 */ /* 0x004fe4000f8ec0ff */
[----:B------:R-:W-:-:S07]  /*4450*/  ULEA UR5, UR11, UR9, 0x3 ;  /* 0x000000090b057291 */ /* 0x000fce000f8e18ff */
[----:B------:R2:W-:Y:S02]  /*4460*/  @P0 STS.U8 [UR4+0x1c], R0 ;  /* 0x00001c00ff000988 */ /* 0x0005e40008000004 */
[----:B------:R-:W3:Y:S02]  /*4470*/  SYNCS.PHASECHK.TRANS64.TRYWAIT P0, [UR5], R3 ;  /* 0x00000003ff0075a7 */ /* 0x000ee40008001105 */
[----:B--23--:R-:W-:Y:S05]  /*4480*/  @!P0 BRA `(.L_x_85) ;  /* 0x0000005000688947 */ /* 0x00cfea0003800000 */
.L_x_199:
[----:B------:R-:W-:-:S04]  /*4490*/  UIADD3 UR6, UPT, UPT, UR11, 0x1, URZ ;  /* 0x000000010b067890 */ /* 0x000fc8000fffe0ff */
[----:B------:R-:W-:-:S04]  /*44a0*/  UISETP.NE.AND UP0, UPT, UR6, 0x4, UPT ;  /* 0x000000040600788c */ /* 0x000fc8000bf05270 */
[----:B------:R-:W-:Y:S02]  /*44b0*/  USEL UR7, URZ, 0x1, UP0 ;  /* 0x00000001ff077887 */ /* 0x000fe40008000000 */
[----:B------:R-:W-:-:S04]  /*44c0*/  USEL UR6, UR6, URZ, UP0 ;  /* 0x000000ff06067287 */ /* 0x000fc80008000000 */
[----:B------:R-:W-:Y:S01]  /*44d0*/  ULEA UR5, UR6, UR9, 0x3 ;  /* 0x0000000906057291 */ /* 0x000fe2000f8e18ff */
[----:B------:R-:W-:-:S04]  /*44e0*/  LOP3.LUT R2, R11, UR7, RZ, 0x3c, !PT ;  /* 0x000000070b027c12 */ /* 0x000fc8000f8e3cff */
[----:B--2---:R-:W-:-:S04]  /*44f0*/  SHF.L.U32 R3, R2, 0x1f, RZ ;  /* 0x0000001f02037819 */ /* 0x004fc800000006ff */
[----:B------:R-:W2:Y:S02]  /*4500*/  SYNCS.PHASECHK.TRANS64.TRYWAIT P0, [UR5], R3 ;  /* 0x00000003ff0075a7 */ /* 0x000ea40008001105 */
[----:B--2---:R-:W-:Y:S05]  /*4510*/  @!P0 BRA `(.L_x_86) ;  /* 0x00000050005c8947 */ /* 0x004fea0003800000 */
.L_x_201:
        /* <DEDUP_REMOVED lines=9> */
.L_x_203:
[----:B------:R-:W-:-:S04]  /*45b0*/  UIADD3 UR6, UPT, UPT, UR6, 0x1, URZ ;  /* 0x0000000106067890 */ /* 0x000fc8000fffe0ff */
[----:B------:R-:W-:-:S04]  /*45c0*/  UISETP.NE.AND UP0, UPT, UR6, 0x4, UPT ;  /* 0x000000040600788c */ /* 0x000fc8000bf05270 */
[----:B------:R-:W-:Y:S02]  /*45d0*/  USEL UR5, URZ, 0x1, UP0 ;  /* 0x00000001ff057887 */ /* 0x000fe40008000000 */
[----:B------:R-:W-:-:S04]  /*45e0*/  USEL UR6, UR6, URZ, UP0 ;  /* 0x000000ff06067287 */ /* 0x000fc80008000000 */
[----:B------:R-:W-:Y:S01]  /*45f0*/  ULEA UR6, UR6, UR9, 0x3 ;  /* 0x0000000906067291 */ /* 0x000fe2000f8e18ff */
[----:B--2---:R-:W-:-:S04]  /*4600*/  LOP3.LUT R3, R2, UR5, RZ, 0x3c, !PT ;  /* 0x0000000502037c12 */ /* 0x004fc8000f8e3cff */
[----:B------:R-:W-:-:S04]  /*4610*/  SHF.L.U32 R3, R3, 0x1f, RZ ;  /* 0x0000001f03037819 */ /* 0x000fc800000006ff */
[----:B------:R-:W2:Y:S02]  /*4620*/  SYNCS.PHASECHK.TRANS64.TRYWAIT P0, [UR6], R3 ;  /* 0x00000003ff0075a7 */ /* 0x000ea40008001106 */
[----:B--2---:R-:W-:Y:S05]  /*4630*/  @!P0 BRA `(.L_x_88) ;  /* 0x0000005000448947 */ /* 0x004fea0003800000 */
.L_x_205:
[----:B------:R-:W-:Y:S01]  /*4640*/  NOP ;  /* 0x0000000000007918 */ /* 0x000fe20000000000 */
[----:B--2---:R-:W2:Y:S01]  /*4650*/  LDS R0, [UR4+0x14] ;  /* 0x00001404ff007984 */ /* 0x004ea20008000800 */
[----:B------:R-:W-:Y:S01]  /*4660*/  ULOP3.LUT UR6, UR12, 0xffff, URZ, 0xc0, !UPT ;  /* 0x0000ffff0c067892 */ /* 0x000fe2000f8ec0ff */
[----:B------:R-:W-:Y:S01]  /*4670*/  UMOV UR8, 0xffff ;  /* 0x0000ffff00087882 */ /* 0x000fe20000000000 */
[----:B------:R-:W-:Y:S02]  /*4680*/  UMOV UR5, 0x1 ;  /* 0x0000000100057882 */ /* 0x000fe40000000000 */
[----:B------:R-:W-:-:S04]  /*4690*/  USHF.R.U32.HI UR6, URZ, 0x5, UR6 ;  /* 0x00000005ff067899 */ /* 0x000fc80008011606 */
[----:B------:R-:W-:Y:S02]  /*46a0*/  USHF.L.U32 UR8, UR8, UR6, URZ ;  /* 0x0000000608087299 */ /* 0x000fe400080006ff */
[----:B------:R-:W-:-:S04]  /*46b0*/  USHF.L.U32 UR5, UR5, UR6, URZ ;  /* 0x0000000605057299 */ /* 0x000fc800080006ff */
[----:B--2---:R-:W-:-:S04]  /*46c0*/  LOP3.LUT R0, R0, UR8, RZ, 0xc0, !PT ;  /* 0x0000000800007c12 */ /* 0x004fc8000f8ec0ff */
[----:B------:R-:W-:-:S13]  /*46d0*/  ISETP.NE.AND P0, PT, R0, UR8, PT ;  /* 0x0000000800007c0c */ /* 0x000fda000bf05270 */
[----:B------:R-:W-:Y:S05]  /*46e0*/  @P0 BRA `(.L_x_89) ;  /* 0x0000000000580947 */ /* 0x000fea0003800000 */
[----:B------:R-:W2:Y:S02]  /*46f0*/  LDS R0, [UR4+0x18] ;  /* 0x00001804ff007984 */ /* 0x000ea40008000800 */
[----:B--2---:R-:W-:-:S04]  /*4700*/  LOP3.LUT R0, R0, UR5, RZ, 0xc0, !PT ;  /* 0x0000000500007c12 */ /* 0x004fc8000f8ec0ff */
[----:B------:R-:W-:-:S13]  /*4710*/  ISETP.NE.AND P0, PT, R0, UR5, PT ;  /* 0x0000000500007c0c */ /* 0x000fda000bf05270 */
[----:B------:R-:W-:Y:S05]  /*4720*/  @P0 BRA `(.L_x_90) ;  /* 0x00000000003c0947 */ /* 0x000fea0003800000 */
[----:B------:R-:W2:Y:S01]  /*4730*/  S2R R2, SR_LANEID ;  /* 0x0000000000027919 */ /* 0x000ea20000000000 */
[----:B------:R-:W-:Y:S01]  /*4740*/  ULOP3.LUT UR8, URZ, UR8, URZ, 0x33, !UPT ;  /* 0x00000008ff087292 */ /* 0x000fe2000f8e33ff */
[----:B------:R-:W-:Y:S01]  /*4750*/  LOP3.LUT R4, RZ, UR5, RZ, 0x33, !PT ;  /* 0x00000005ff047c12 */ /* 0x000fe2000f8e33ff */
[----:B------:R-:W-:Y:S02]  /*4760*/  VOTEU.ANY UR7, UPT, PT ;  /* 0x0000000000077886 */ /* 0x000fe400038e0100 */
[----:B------:R-:W-:Y:S01]  /*4770*/  UFLO.U32 UR7, UR7 ;  /* 0x00000007000772bd */ /* 0x000fe200080e0000 */
[----:B------:R-:W3:Y:S01]  /*4780*/  REDUX UR5, R4 ;  /* 0x00000000040573c4 */ /* 0x000ee20000000000 */
[----:B------:R-:W-:-:S06]  /*4790*/  IMAD.U32 R0, RZ, RZ, UR8 ;  /* 0x00000008ff007e24 */ /* 0x000fcc000f8e00ff */
[----:B------:R1:W-:Y:S01]  /*47a0*/  UTCATOMSWS.AND URZ, UR8 ;  /* 0x0000000800ff79e3 */ /* 0x0003e20008000000 */
[----:B------:R-:W4:Y:S01]  /*47b0*/  REDUX UR6, R0 ;  /* 0x00000000000673c4 */ /* 0x000f220000000000 */
[----:B--2---:R-:W-:Y:S01]  /*47c0*/  ISETP.EQ.U32.AND P0, PT, R2, UR7, PT ;  /* 0x0000000702007c0c */ /* 0x004fe2000bf02070 */
[----:B---3--:R-:W-:Y:S01]  /*47d0*/  IMAD.U32 R2, RZ, RZ, UR5 ;  /* 0x00000005ff027e24 */ /* 0x008fe2000f8e00ff */
[----:B----4-:R-:W-:-:S11]  /*47e0*/  MOV R3, UR6 ;  /* 0x0000000600037c02 */ /* 0x010fd60008000f00 */
[----:B------:R1:W-:Y:S04]  /*47f0*/  @P0 ATOMS.AND RZ, [UR4+0x14], R3 ;  /* 0x00001403ffff098c */ /* 0x0003e8000a800004 */
[----:B------:R1:W-:Y:S01]  /*4800*/  @P0 ATOMS.AND RZ, [UR4+0x18], R2 ;  /* 0x00001802ffff098c */ /* 0x0003e2000a800004 */
[----:B------:R-:W-:Y:S05]  /*4810*/  BRA `(.L_x_91) ;  /* 0x0000000000147947 */ /* 0x000fea0003800000 */
.L_x_90:
[----:B------:R-:W-:Y:S02]  /*4820*/  MOV R2, 0x4840 ;  /* 0x0000484000027802 */ /* 0x000fe40000000f00 */
[----:B-1--45:R-:W-:Y:S05]  /*4830*/  CALL.REL.NOINC `($__internal_0_$__cuda_sm10x_tcgen05_guardrail_trap_col_being_dealloced_not_returned_by_alloc) ;  /* 0x0000005000747944 */ /* 0x032fea0003c00000 */
[----:B------:R-:W-:Y:S05]  /*4840*/  BRA `(.L_x_91) ;  /* 0x0000000000087947 */ /* 0x000fea0003800000 */
.L_x_89:
[----:B------:R-:W-:Y:S02]  /*4850*/  MOV R2, 0x4870 ;  /* 0x0000487000027802 */ /* 0x000fe40000000f00 */
[----:B-1--45:R-:W-:Y:S05]  /*4860*/  CALL.REL.NOINC `($__internal_2_$__cuda_sm10x_tcgen05_guardrail_trap_unallocated_columns_being_dealloced) ;  /* 0x0000005000807944 */ /* 0x032fea0003c00000 */
.L_x_91:
[----:B------:R-:W-:Y:S01]  /*4870*/  NOP ;  /* 0x0000000000007918 */ /* 0x000fe20000000000 */
[----:B-1----:R-:W-:Y:S05]  /*4880*/  EXIT ;  /* 0x000000000000794d */ /* 0x002fea0003800000 */
.L_x_73:
[----:B------:R-:W-:-:S09]  /*4890*/  UISETP.NE.OR UP2, UPT, UR8, 0x3, !UP2 ;  /* 0x000000030800788c */ /* 0x000fd2000d745670 */
[----:B------:R-:W-:Y:S05]  /*48a0*/  BRA.U UP2, `(.L_x_92) ;  /* 0x0000000d02787547 */ /* 0x000fea000b800000 */
[----:B------:R-:W1:Y:S01]  /*48b0*/  LDC R0, c[0x0][0xb30] ;  /* 0x0002cc00ff007b82 */ /* 0x000e620000000800 */
[----:B------:R-:W2:Y:S01]  /*48c0*/  LDCU.64 UR4, c[0x0][0x888] ;  /* 0x00011100ff0477ac */ /* 0x000ea20008000a00 */
[----:B------:R-:W-:Y:S02]  /*48d0*/  HFMA2 R27, -RZ, RZ, 0, 0 ;  /* 0x00000000ff1b7431 */ /* 0x000fe400000001ff */
[----:B------:R-:W-:Y:S01]  /*48e0*/  IMAD.MOV.U32 R29, RZ, RZ, 0x1 ;  /* 0x00000001ff1d7424 */ /* 0x000fe200078e00ff */
[----:B------:R-:W-:Y:S01]  /*48f0*/  MOV R25, 0x5000 ;  /* 0x0000500000197802 */ /* 0x000fe20000000f00 */
[----:B------:R-:W4:Y:S01]  /*4900*/  LDCU.64 UR14, c[0x0][0x890] ;  /* 0x00011200ff0e77ac */ /* 0x000f220008000a00 */
[----:B------:R-:W-:Y:S01]  /*4910*/  IMAD.MOV.U32 R28, RZ, RZ, RZ ;  /* 0x000000ffff1c7224 */ /* 0x000fe200078e00ff */
[----:B------:R-:W3:Y:S01]  /*4920*/  LDC R19, c[0x0][0x370] ;  /* 0x0000dc00ff137b82 */ /* 0x000ee20000000800 */
[----:B------:R-:W-:Y:S01]  /*4930*/  UPLOP3.LUT UP1, UPT, UPT, UPT, UPT, 0x40, 0x4 ;  /* 0x000000000004789c */ /* 0x000fe20003f2e870 */
[----:B------:R-:W-:-:S06]  /*4940*/  UMOV UR6, URZ ;  /* 0x000000ff00067c82 */ /* 0x000fcc0008000000 */
[----:B------:R-:W3:Y:S01]  /*4950*/  LDC R2, c[0x0][0xb0c] ;  /* 0x0002c300ff027b82 */ /* 0x000ee20000000800 */
[----:B--2---:R-:W-:-:S03]  /*4960*/  UISETP.NE.U32.AND UP5, UPT, UR4, URZ, UPT ;  /* 0x000000ff0400728c */ /* 0x004fc6000bfa5070 */
[----:B------:R-:W-:Y:S01]  /*4970*/  UMOV UR4, 0x400 ;  /* 0x0000040000047882 */ /* 0x000fe20000000000 */
[----:B----4-:R-:W-:-:S03]  /*4980*/  UISETP.NE.U32.AND UP6, UPT, UR14, URZ, UPT ;  /* 0x000000ff0e00728c */ /* 0x010fc6000bfc5070 */
[----:B------:R-:W2:Y:S01]  /*4990*/  LDC R18, c[0x0][0xb20] ;  /* 0x0002c800ff127b82 */ /* 0x000ea20000000800 */
[----:B-1----:R-:W-:Y:S01]  /*49a0*/  ISETP.NE.AND P1, PT, R0, 0x1, PT ;  /* 0x000000010000780c */ /* 0x002fe20003f25270 */
[----:B------:R-:W-:Y:S02]  /*49b0*/  UISETP.NE.AND.EX UP5, UPT, UR5, URZ, UPT, UP5 ;  /* 0x000000ff0500728c */ /* 0x000fe4000bfa5350 */
[----:B------:R-:W-:Y:S02]  /*49c0*/  ULEA UR4, UR38, UR4, 0x18 ;  /* 0x0000000426047291 */ /* 0x000fe4000f8ec0ff */
[----:B------:R-:W-:Y:S02]  /*49d0*/  UISETP.NE.AND.EX UP6, UPT, UR15, URZ, UPT, UP6 ;  /* 0x000000ff0f00728c */ /* 0x000fe4000bfc5360 */
[----:B------:R-:W1:Y:S08]  /*49e0*/  LDC.64 R30, c[0x0][0x348] ;  /* 0x0000d200ff1e7b82 */ /* 0x000e700000000a00 */
[----:B------:R-:W4:Y:S08]  /*49f0*/  LDC.64 R16, c[0x0][0xb10] ;  /* 0x0002c400ff107b82 */ /* 0x000f300000000a00 */
[----:B------:R-:W1:Y:S08]  /*4a00*/  LDC.64 R6, c[0x0][0xb18] ;  /* 0x0002c600ff067b82 */ /* 0x000e700000000a00 */
[----:B------:R-:W1:Y:S08]  /*4a10*/  LDC.64 R4, c[0x0][0xb28] ;  /* 0x0002ca00ff047b82 */ /* 0x000e700000000a00 */
[----:B--23--:R-:W1:Y:S02]  /*4a20*/  LDC R24, c[0x0][0x374] ;  /* 0x0000dd00ff187b82 */ /* 0x00ce640000000800 */
.L_x_100:
[C---:B------:R-:W-:Y:S02]  /*4a30*/  LEA R0, R28.reuse, UR4, 0x3 ;  /* 0x000000041c007c11 */ /* 0x040fe4000f8e18ff */
[----:B------:R-:W-:Y:S02]  /*4a40*/  SHF.L.U32 R3, R27, 0x1f, RZ ;  /* 0x0000001f1b037819 */ /* 0x000fe400000006ff */
[----:B------:R-:W-:Y:S02]  /*4a50*/  LEA R20, R28, UR4, 0x4 ;  /* 0x000000041c147c11 */ /* 0x000fe4000f8e20ff */
[----:B------:R-:W2:Y:S02]  /*4a60*/  SYNCS.PHASECHK.TRANS64.TRYWAIT P0, [R0+URZ+0x1f0], R3 ;  /* 0x0001f003000075a7 */ /* 0x000ea400080011ff */
[----:B--2---:R-:W-:Y:S05]  /*4a70*/  @!P0 BRA `(.L_x_93) ;  /* 0x0000004c004c8947 */ /* 0x004fea0003800000 */
.L_x_206:
[----:B------:R-:W-:Y:S01]  /*4a80*/  ISETP.GE.AND P0, PT, R92, 0x1, PT ;  /* 0x000000015c00780c */ /* 0x000fe20003f06270 */
[----:B------:R-:W3:Y:S01]  /*4a90*/  LDS.128 R20, [R20+0x280] ;  /* 0x0002800014147984 */ /* 0x000ee20000000c00 */
[----:B------:R-:W-:Y:S01]  /*4aa0*/  ISETP.NE.U32.AND P3, PT, RZ, UR14, PT ;  /* 0x0000000eff007c0c */ /* 0x000fe2000bf65070 */
[----:B--2---:R-:W-:Y:S03]  /*4ab0*/  VIADD R0, R0, 0x200 ;  /* 0x0000020000007836 */ /* 0x004fe60000000000 */
[----:B------:R-:W-:Y:S01]  /*4ac0*/  ISETP.NE.AND.EX P3, PT, RZ, UR15, PT, P3 ;  /* 0x0000000fff007c0c */ /* 0x000fe2000bf65330 */
[----:B------:R-:W-:Y:S01]  /*4ad0*/  @!PT LDS RZ, [RZ] ;  /* 0x00000000fffff984 */ /* 0x000fe20000000800 */
[----:B------:R-:W-:Y:S01]  /*4ae0*/  @!PT LDS RZ, [RZ] ;  /* 0x00000000fffff984 */ /* 0x000fe20000000800 */
[----:B------:R-:W-:Y:S01]  /*4af0*/  @!PT LDS RZ, [RZ] ;  /* 0x00000000fffff984 */ /* 0x000fe20000000800 */
[----:B------:R-:W-:Y:S01]  /*4b00*/  @!PT LDS RZ, [RZ] ;  /* 0x00000000fffff984 */ /* 0x000fe20000000800 */
[----:B------:R2:W-:Y:S06]  /*4b10*/  MEMBAR.ALL.CTA ;  /* 0x0000000000007992 */ /* 0x0005ec0000008000 */
[----:B--2---:R-:W2:Y:S01]  /*4b20*/  FENCE.VIEW.ASYNC.S ;  /* 0x00000000000073c6 */ /* 0x004ea20000000000 */
[----:B------:R-:W-:Y:S04]  /*4b30*/  PRMT R0, RZ, 0x654, R0 ;  /* 0x00000654ff007816 */ /* 0x000fe80000000000 */
[----:B--2---:R2:W-:Y:S01]  /*4b40*/  SYNCS.ARRIVE.TRANS64.RED.A1T0 RZ, [R0+URZ], RZ ;  /* 0x000000ff00ff79a7 */ /* 0x0045e200081004ff */
[----:B---3--:R-:W-:Y:S11]  /*4b50*/  LOP3.LUT P4, RZ, R22, 0x1, RZ, 0xc0, !PT ;  /* 0x0000000116ff7812 */ /* 0x008ff6000788c0ff */
[----:B------:R-:W-:Y:S02]  /*4b60*/  @!UPT UIADD3 URZ, UPT, UPT, URZ, URZ, URZ ;  /* 0x000000fffffff290 */ /* 0x000fe4000fffe0ff */
[----:B------:R-:W-:Y:S02]  /*4b70*/  @P4 MOV R13, R20 ;  /* 0x00000014000d4202 */ /* 0x000fe40000000f00 */
[----:B------:R-:W-:Y:S01]  /*4b80*/  @P4 LOP3.LUT R8, R21, 0xffff, RZ, 0xc0, !PT ;  /* 0x0000ffff15084812 */ /* 0x000fe200078ec0ff */
[----:B--2---:R-:W-:Y:S06]  /*4b90*/  @!P0 BRA `(.L_x_94) ;  /* 0x0000000000a48947 */ /* 0x004fec0003800000 */
[----:B-1----:R-:W-:Y:S01]  /*4ba0*/  IMAD.HI.U32 R33, R24, R7, RZ ;  /* 0x0000000718217227 */ /* 0x002fe200078e00ff */
[----:B------:R-:W-:Y:S02]  /*4bb0*/  ISETP.NE.AND P0, PT, R6, 0x1, PT ;  /* 0x000000010600780c */ /* 0x000fe40003f05270 */
[----:B------:R-:W-:Y:S01]  /*4bc0*/  ISETP.NE.AND P2, PT, R92, 0x1, PT ;  /* 0x000000015c00780c */ /* 0x000fe20003f45270 */
[----:B----4-:R-:W-:Y:S01]  /*4bd0*/  IMAD.HI.U32 R32, R19, R16, RZ ;  /* 0x0000001013207227 */ /* 0x010fe200078e00ff */
[----:B------:R-:W-:Y:S02]  /*4be0*/  SHF.R.U32.HI R33, RZ, R18, R33 ;  /* 0x00000012ff217219 */ /* 0x000fe40000011621 */
[----:B------:R-:W-:Y:S01]  /*4bf0*/  ISETP.NE.AND P5, PT, R2, 0x1, PT ;  /* 0x000000010200780c */ /* 0x000fe20003fa5270 */
[----:B------:R-:W-:Y:S01]  /*4c00*/  IMAD.HI.U32 R34, R13, R16, RZ ;  /* 0x000000100d227227 */ /* 0x000fe200078e00ff */
[----:B------:R-:W-:Y:S02]  /*4c10*/  SHF.R.U32.HI R32, RZ, R17, R32 ;  /* 0x00000011ff207219 */ /* 0x000fe40000011620 */
[----:B------:R-:W-:Y:S01]  /*4c20*/  SEL R3, R24, R33, !P0 ;  /* 0x0000002118037207 */ /* 0x000fe20004000000 */
[C---:B------:R-:W-:Y:S01]  /*4c30*/  IMAD.HI.U32 R33, R8.reuse, R7, RZ ;  /* 0x0000000708217227 */ /* 0x040fe200078e00ff */
[----:B------:R-:W-:Y:S02]  /*4c40*/  SEL R11, R19, R32, !P5 ;  /* 0x00000020130b7207 */ /* 0x000fe40006800000 */
[----:B------:R-:W-:Y:S01]  /*4c50*/  SHF.R.U32.HI R34, RZ, R17, R34 ;  /* 0x00000011ff227219 */ /* 0x000fe20000011622 */
[----:B------:R-:W-:Y:S01]  /*4c60*/  IMAD.HI.U32 R36, R3, R4, RZ ;  /* 0x0000000403247227 */ /* 0x000fe200078e00ff */
[----:B------:R-:W-:Y:S03]  /*4c70*/  SHF.R.U32.HI R33, RZ, R18, R33 ;  /* 0x00000012ff217219 */ /* 0x000fe60000011621 */
[----:B------:R-:W-:Y:S01]  /*4c80*/  IMAD.HI.U32 R32, R11, R4, RZ ;  /* 0x000000040b207227 */ /* 0x000fe200078e00ff */
[----:B------:R-:W-:Y:S02]  /*4c90*/  @P2 SHF.R.U32.HI R3, RZ, R5, R36 ;  /* 0x00000005ff032219 */ /* 0x000fe40000011624 */
[----:B------:R-:W-:Y:S02]  /*4ca0*/  SEL R9, R8, R33, !P0 ;  /* 0x0000002108097207 */ /* 0x000fe40004000000 */
[----:B------:R-:W-:Y:S01]  /*4cb0*/  @P2 SHF.R.U32.HI R11, RZ, R5, R32 ;  /* 0x00000005ff0b2219 */ /* 0x000fe20000011620 */
[C---:B------:R-:W-:Y:S01]  /*4cc0*/  IMAD R10, R92.reuse, R3, RZ ;  /* 0x000000035c0a7224 */ /* 0x040fe200078e02ff */
[----:B------:R-:W-:Y:S01]  /*4cd0*/  SEL R3, R13, R34, !P5 ;  /* 0x000000220d037207 */ /* 0x000fe20006800000 */
[C---:B------:R-:W-:Y:S03]  /*4ce0*/  IMAD.HI.U32 R14, R9.reuse, R4, RZ ;  /* 0x00000004090e7227 */ /* 0x040fe600078e00ff */
[----:B------:R-:W-:Y:S01]  /*4cf0*/  ISETP.GE.AND P0, PT, R9, R10, PT ;  /* 0x0000000a0900720c */ /* 0x000fe20003f06270 */
[C---:B------:R-:W-:Y:S01]  /*4d00*/  IMAD R12, R92.reuse, R11, RZ ;  /* 0x0000000b5c0c7224 */ /* 0x040fe200078e02ff */
[-C--:B------:R-:W-:Y:S04]  /*4d10*/  SHF.R.U32.HI R14, RZ, R5.reuse, R14 ;  /* 0x00000005ff0e7219 */ /* 0x080fe8000001160e */
[----:B------:R-:W-:Y:S02]  /*4d20*/  ISETP.GE.OR P0, PT, R3, R12, P0 ;  /* 0x0000000c0300720c */ /* 0x000fe40000706670 */
[----:B------:R-:W-:Y:S05]  /*4d30*/  SEL R15, R9, R14, !P2 ;  /* 0x0000000e090f7207 */ /* 0x000fea0005000000 */
[----:B------:R-:W-:Y:S04]  /*4d40*/  IMAD.MOV R14, RZ, RZ, -R15 ;  /* 0x000000ffff0e7224 */ /* 0x000fe800078e0a0f */
[----:B------:R-:W-:Y:S02]  /*4d50*/  IMAD R14, R92, R14, R9 ;  /* 0x0000000e5c0e7224 */ /* 0x000fe400078e0209 */
[C---:B------:R-:W-:Y:S05]  /*4d60*/  @!P0 IMAD.HI.U32 R10, R3.reuse, R4, RZ ;  /* 0x00000004030a8227 */ /* 0x040fea00078e00ff */
[----:B------:R-:W-:Y:S04]  /*4d70*/  @!P0 SHF.R.U32.HI R10, RZ, R5, R10 ;  /* 0x00000005ff0a8219 */ /* 0x000fe8000001160a */
[----:B------:R-:W-:Y:S01]  /*4d80*/  @!P0 SEL R0, R3, R10, !P2 ;  /* 0x0000000a03008207 */ /* 0x000fe20005000000 */
[----:B------:R-:W-:Y:S03]  /*4d90*/  IMAD.MOV R10, RZ, RZ, -R3 ;  /* 0x000000ffff0a7224 */ /* 0x000fe600078e0a03 */
[----:B------:R-:W-:Y:S01]  /*4da0*/  @!P0 IADD3 R15, PT, PT, R15, -R0, RZ ;  /* 0x800000000f0f8210 */ /* 0x000fe20007ffe0ff */
[----:B------:R-:W-:Y:S01]  /*4db0*/  @!P0 IMAD R0, R11, R14, R0 ;  /* 0x0000000e0b008224 */ /* 0x000fe200078e0200 */
[----:B------:R-:W-:Y:S01]  /*4dc0*/  IADD3 R11, PT, PT, -R9, RZ, RZ ;  /* 0x000000ff090b7210 */ /* 0x000fe20007ffe1ff */
[----:B------:R-:W-:Y:S02]  /*4dd0*/  IMAD R13, R2, R10, R13 ;  /* 0x0000000a020d7224 */ /* 0x000fe400078e020d */
[----:B------:R-:W-:Y:S02]  /*4de0*/  @!P0 IMAD R9, R15, R92, R3 ;  /* 0x0000005c0f098224 */ /* 0x000fe400078e0203 */
[----:B------:R-:W-:Y:S02]  /*4df0*/  @!P0 IMAD.MOV.U32 R3, RZ, RZ, R0 ;  /* 0x000000ffff038224 */ /* 0x000fe400078e0000 */
[----:B------:R-:W-:Y:S02]  /*4e00*/  IMAD R8, R6, R11, R8 ;  /* 0x0000000b06087224 */ /* 0x000fe400078e0208 */
[----:B------:R-:W-:Y:S02]  /*4e10*/  IMAD R13, R3, R2, R13 ;  /* 0x00000002030d7224 */ /* 0x000fe400078e020d */
[----:B------:R-:W-:Y:S02]  /*4e20*/  IMAD R8, R9, R6, R8 ;  /* 0x0000000609087224 */ /* 0x000fe400078e0208 */
.L_x_94:
[----:B------:R-:W-:Y:S05]  /*4e30*/  BRA.U UP1, `(.L_x_95) ;  /* 0x0000000101107547 */ /* 0x000fea000b800000 */
[----:B------:R-:W-:Y:S04]  /*4e40*/  MOV R0, UR7 ;  /* 0x0000000700007c02 */ /* 0x000fe80008000f00 */
[----:B------:R-:W-:Y:S04]  /*4e50*/  SHF.L.U32 R3, R0, 0x1f, RZ ;  /* 0x0000001f00037819 */ /* 0x000fe800000006ff */
[----:B------:R-:W2:Y:S02]  /*4e60*/  SYNCS.PHASECHK.TRANS64.TRYWAIT P0, [UR4+0x1e8], R3 ;  /* 0x0001e803ff0075a7 */ /* 0x000ea40008001104 */
[----:B--2---:R-:W-:Y:S05]  /*4e70*/  @!P0 BRA `(.L_x_96) ;  /* 0x0000004800608947 */ /* 0x004fea0003800000 */
.L_x_95:
[----:B------:R-:W-:Y:S05]  /*4e80*/  BRA.U !UP6, `(.L_x_97) ;  /* 0x000000010e347547 */ /* 0x000fea000b800000 */
[----:B------:R-:W-:Y:S01]  /*4e90*/  UPLOP3.LUT UP0, UPT, UPT, UPT, UP5, 0x80, 0x8 ;  /* 0x000000000008789c */ /* 0x000fe20003f0f050 */
[----:B--2---:R-:W-:Y:S02]  /*4ea0*/  HFMA2 R0, -RZ, RZ, 0, 5.9604644775390625e-08 ;  /* 0x00000001ff007431 */ /* 0x004fe400000001ff */
[----:B------:R-:W-:Y:S03]  /*4eb0*/  IMAD.MOV.U32 R206, RZ, RZ, 0x1 ;  /* 0x00000001ffce7424 */ /* 0x000fe600078e00ff */
[----:B------:R-:W-:Y:S05]  /*4ec0*/  PLOP3.LUT P0, PT, PT, PT, UP0, 0x80, 0x8 ;  /* 0x000000000008781c */ /* 0x000fea0003f0f008 */
[----:B------:R-:W2:Y:S01]  /*4ed0*/  @UP0 LDCU.64 UR8, c[0x0][0x888] ;  /* 0x00011100ff0807ac */ /* 0x000ea20008000a00 */
[----:B------:R-:W-:Y:S07]  /*4ee0*/  @UP0 UIMAD UR5, UR36, UR14, URZ ;  /* 0x0000000e240502a4 */ /* 0x000fee000f8e02ff */
[----:B------:R-:W-:Y:S01]  /*4ef0*/  @!P0 PRMT R206, R0, 0x7610, R206 ;  /* 0x0000761000ce8816 */ /* 0x000fe200000000ce */
[----:B--2---:R-:W-:Y:S03]  /*4f00*/  @UP0 UIMAD.WIDE UR8, UR5, 0x4, UR8 ;  /* 0x00000004050808a5 */ /* 0x004fe6000f8e0208 */
[----:B------:R-:W2:Y:S03]  /*4f10*/  @!UP0 LDCU UR5, c[0x0][0x880] ;  /* 0x00011000ff0587ac */ /* 0x000ea60008000800 */
[----:B------:R-:W-:Y:S01]  /*4f20*/  IMAD.U32 R10, RZ, RZ, UR8 ;  /* 0x00000008ff0a7e24 */ /* 0x000fe2000f8e00ff */
[----:B------:R-:W-:Y:S05]  /*4f30*/  MOV R11, UR9 ;  /* 0x00000009000b7c02 */ /* 0x000fea0008000f00 */
[----:B-----5:R3:W5:Y:S02]  /*4f40*/  @P0 LDG.E R101, desc[UR46][R10.64] ;  /* 0x0000002e0a650981 */ /* 0x020764000c1e1900 */
[----:B--23--:R-:W-:Y:S07]  /*4f50*/  @!P0 IMAD.U32 R101, RZ, RZ, UR5 ;  /* 0x00000005ff658e24 */ /* 0x00cfee000f8e00ff */
.L_x_97:
[----:B-----5:R-:W-:Y:S01]  /*4f60*/  @!P3 FSETP.EQ.AND P2, PT, R101, RZ, PT ;  /* 0x000000ff6500b20b */ /* 0x020fe20003f42000 */
[----:B------:R-:W-:Y:S01]  /*4f70*/  @!UPT UIADD3 URZ, UPT, UPT, URZ, URZ, URZ ;  /* 0x000000fffffff290 */ /* 0x000fe2000fffe0ff */
[----:B------:R-:W-:Y:S11]  /*4f80*/  @!P3 BRA `(.L_x_98) ;  /* 0x000000000014b947 */ /* 0x000ff60003800000 */
[----:B------:R-:W-:Y:S02]  /*4f90*/  LOP3.LUT P0, RZ, R206, 0xff, RZ, 0xc0, !PT ;  /* 0x000000ffceff7812 */ /* 0x000fe4000780c0ff */
[----:B------:R-:W-:Y:S04]  /*4fa0*/  PLOP3.LUT P2, PT, PT, PT, UP0, 0x80, 0x8 ;  /* 0x000000000008781c */ /* 0x000fe80003f4f008 */
[----:B------:R-:W-:Y:S07]  /*4fb0*/  PLOP3.LUT P2, PT, P2, PT, PT, 0x8, 0x80 ;  /* 0x000000000080781c */ /* 0x000fee000174e170 */
[----:B------:R-:W-:Y:S11]  /*4fc0*/  @P0 FSETP.EQ.AND P2, PT, R101, RZ, PT ;  /* 0x000000ff6500020b */ /* 0x000ff60003f42000 */
[----:B------:R-:W-:Y:S02]  /*4fd0*/  @!UPT UIADD3 URZ, UPT, UPT, URZ, URZ, URZ ;  /* 0x000000fffffff290 */ /* 0x000fe4000fffe0ff */
.L_x_98:
[----:B------:R-:W3:Y:S01]  /*4fe0*/  LDC.64 R14, c[0x0][0xb10] ;  /* 0x0002c400ff0e7b82 */ /* 0x000ee20000000a00 */
[----:B------:R-:W-:Y:S01]  /*4ff0*/  ULEA UR13, UR6, UR4, 0x3 ;  /* 0x00000004060d7291 */ /* 0x000fe2000f8e18ff */
[----:B------:R-:W-:Y:S01]  /*5000*/  SHF.L.U32 R12, R29, 0x1f, RZ ;  /* 0x0000001f1d0c7819 */ /* 0x000fe200000006ff */
[----:B------:R-:W-:Y:S01]  /*5010*/  VIADD R28, R28, 0x1 ;  /* 0x000000011c1c7836 */ /* 0x000fe20000000000 */
[----:B------:R-:W-:Y:S04]  /*5020*/  @P4 SHF.R.U32.HI R26, RZ, 0x10, R21 ;  /* 0x00000010ff1a4819 */ /* 0x000fe80000011615 */
[----:B------:R-:W5:Y:S02]  /*5030*/  LDC.64 R10, c[0x0][0xb18] ;  /* 0x0002c600ff0a7b82 */ /* 0x000f640000000a00 */
[----:B------:R-:W1:Y:S01]  /*5040*/  SYNCS.PHASECHK.TRANS64.TRYWAIT P5, [UR13+0x1d0], R12 ;  /* 0x0001d00cff0075a7 */ /* 0x000e6200080a110d */
[----:B---3--:R-:W-:Y:S05]  /*5050*/  @!P1 IMAD.HI.U32 R14, R13, R14, RZ ;  /* 0x0000000e0d0e9227 */ /* 0x008fea00078e00ff */
[----:B--2---:R-:W2:Y:S01]  /*5060*/  @!P1 LDC R0, c[0x0][0xb20] ;  /* 0x0002c800ff009b82 */ /* 0x004ea20000000800 */
[----:B------:R-:W-:Y:S01]  /*5070*/  @!P1 SHF.R.U32.HI R14, RZ, R15, R14 ;  /* 0x0000000fff0e9219 */ /* 0x000fe2000001160e */
[----:B-----5:R-:W-:Y:S01]  /*5080*/  @!P1 IMAD.HI.U32 R11, R8, R11, RZ ;  /* 0x0000000b080b9227 */ /* 0x020fe200078e00ff */
[----:B------:R-:W-:Y:S05]  /*5090*/  @!P1 ISETP.NE.AND P0, PT, R10, 0x1, PT ;  /* 0x000000010a00980c */ /* 0x000fea0003f05270 */
[----:B------:R-:W3:Y:S01]  /*50a0*/  @!P1 LDC R3, c[0x0][0xb0c] ;  /* 0x0002c300ff039b82 */ /* 0x000ee20000000800 */
[----:B--2---:R-:W-:Y:S02]  /*50b0*/  @!P1 SHF.R.U32.HI R9, RZ, R0, R11 ;  /* 0x00000000ff099219 */ /* 0x004fe4000001160b */
[----:B---3--:R-:W-:Y:S02]  /*50c0*/  @!P1 ISETP.NE.AND P3, PT, R3, 0x1, PT ;  /* 0x000000010300980c */ /* 0x008fe40003f65270 */
[----:B------:R-:W-:Y:S02]  /*50d0*/  @!P1 SEL R9, R8, R9, !P0 ;  /* 0x0000000908099207 */ /* 0x000fe40004000000 */
[----:B------:R-:W-:Y:S02]  /*50e0*/  ELECT P0, URZ, PT ;  /* 0x0000000000ff782f */ /* 0x000fe40003800000 */
[----:B------:R-:W-:Y:S05]  /*50f0*/  @!P1 SEL R14, R13, R14, !P3 ;  /* 0x0000000e0d0e9207 */ /* 0x000fea0005800000 */
[----:B------:R-:W-:Y:S02]  /*5100*/  @!P1 IMAD.IADD R0, R9, 0x1, -R14 ;  /* 0x0000000109009824 */ /* 0x000fe400078e0a0e */
[----:B------:R-:W-:Y:S02]  /*5110*/  @!P1 IMAD.IADD R9, R14, 0x1, -R9 ;  /* 0x000000010e099824 */ /* 0x000fe400078e0a09 */
[----:B------:R-:W-:Y:S02]  /*5120*/  @!P1 IMAD R13, R0, R3, R13 ;  /* 0x00000003000d9224 */ /* 0x000fe400078e020d */
[----:B------:R-:W-:Y:S01]  /*5130*/  @!P1 IMAD R8, R9, R10, R8 ;  /* 0x0000000a09089224 */ /* 0x000fe200078e0208 */
[----:B-1----:R-:W-:Y:S06]  /*5140*/  @!P5 BRA `(.L_x_99) ;  /* 0x0000004400c4d947 */ /* 0x002fec0003800000 */
.L_x_209:
[----:B------:R-:W-:Y:S01]  /*5150*/  UIADD3 UR41, UPT, UPT, UR13, 0x1c0, URZ ;  /* 0x000001c00d297890 */ /* 0x000fe2000fffe0ff */
[----:B------:R-:W-:Y:S01]  /*5160*/  PLOP3.LUT P0, PT, P2, P0, PT, 0xf2, 0x2f ;  /* 0x00000000002f781c */ /* 0x000fe20001701e72 */
[----:B------:R-:W-:Y:S01]  /*5170*/  UMOV UR22, 0x0 ;  /* 0x0000000000167882 */ /* 0x000fe20000000000 */
[----:B------:R-:W-:Y:S01]  /*5180*/  UMOV UR23, 0x10000000 ;  /* 0x1000000000177882 */ /* 0x000fe20000000000 */
[----:B------:R-:W-:Y:S01]  /*5190*/  UPRMT UR21, UR38, 0x654, UR41 ;  /* 0x0000065426157896 */ /* 0x000fe20008000029 */
[----:B------:R-:W-:Y:S02]  /*51a0*/  UMOV UR44, UR36 ;  /* 0x00000024002c7c82 */ /* 0x000fe40008000000 */
[----:B------:R-:W-:Y:S01]  /*51b0*/  UMOV UR33, UR41 ;  /* 0x0000002900217c82 */ /* 0x000fe20008000000 */
[----:B------:R-:W-:Y:S01]  /*51c0*/  UMOV UR28, UR36 ;  /* 0x00000024001c7c82 */ /* 0x000fe20008000000 */
[----:B------:R-:W-:Y:S01]  /*51d0*/  UMOV UR25, UR41 ;  /* 0x0000002900197c82 */ /* 0x000fe20008000000 */
[----:B------:R-:W-:Y:S01]  /*51e0*/  UMOV UR20, UR36 ;  /* 0x0000002400147c82 */ /* 0x000fe20008000000 */
[----:B------:R-:W-:Y:S01]  /*51f0*/  UMOV UR17, UR41 ;  /* 0x0000002900117c82 */ /* 0x000fe20008000000 */
[----:B------:R-:W-:Y:S02]  /*5200*/  UMOV UR12, UR36 ;  /* 0x00000024000c7c82 */ /* 0x000fe40008000000 */
[----:B-1----:R-:W-:Y:S01]  /*5210*/  @!P0 IADD3 R3, P2, PT, R30, 0x580, RZ ;  /* 0x000005801e038810 */ /* 0x002fe20007f5e0ff */
[----:B------:R-:W-:Y:S01]  /*5220*/  @!P0 IMAD R195, R195, 0x50, RZ ;  /* 0x00000050c3c38824 */ /* 0x000fe200078e02ff */
[----:B------:R-:W-:Y:S01]  /*5230*/  VOTEU.ALL UP1, P0 ;  /* 0x0000000000ff7886 */ /* 0x000fe20000020000 */
[----:B------:R-:W-:Y:S01]  /*5240*/  VOTEU.ALL UP3, P0 ;  /* 0x0000000000ff7886 */ /* 0x000fe20000060000 */
[----:B------:R-:W-:Y:S01]  /*5250*/  @!P0 R2UR UR9, R3 ;  /* 0x00000000030982ca */ /* 0x000fe200000e0000 */
[----:B------:R-:W-:Y:S01]  /*5260*/  @!P0 IMAD.X R0, RZ, RZ, R31, P2 ;  /* 0x000000ffff008224 */ /* 0x000fe200010e061f */
[----:B------:R-:W-:Y:S01]  /*5270*/  VOTEU.ALL UP4, P0 ;  /* 0x0000000000ff7886 */ /* 0x000fe20000080000 */
[----:B------:R-:W-:Y:S01]  /*5280*/  @!P0 IMAD.SHL.U32 R205, R205, 0x80, RZ ;  /* 0x00000080cdcd8824 */ /* 0x000fe200078e00ff */
[----:B------:R-:W-:Y:S01]  /*5290*/  @!P0 R2UR UR42, R195 ;  /* 0x00000000c32a82ca */ /* 0x000fe200000e0000 */
[----:B------:R-:W-:Y:S01]  /*52a0*/  VOTEU.ALL UP2, P0 ;  /* 0x0000000000ff7886 */ /* 0x000fe20000040000 */
[----:B------:R-:W-:Y:S01]  /*52b0*/  @!P0 R2UR UR8, R0 ;  /* 0x00000000000882ca */ /* 0x000fe200000e0000 */
[----:B------:R-:W-:Y:S01]  /*52c0*/  @!UP4 UIMAD UR5, UR6, 0x5000, UR4 ;  /* 0x000050000605c8a4 */ /* 0x000fe2000f8e0204 */
[----:B------:R-:W-:Y:S01]  /*52d0*/  @!P0 R2UR UR43, R205 ;  /* 0x00000000cd2b82ca */ /* 0x000fe200000e0000 */
[----:B------:R-:W-:Y:S02]  /*52e0*/  IMAD.IADD R195, R8, 0x1, R194 ;  /* 0x0000000108c37824 */ /* 0x000fe400078e02c2 */
[----:B------:R-:W-:Y:S01]  /*52f0*/  @!UP4 UIADD3 UR40, UPT, UPT, UR5, 0x300, URZ ;  /* 0x000003000528c890 */ /* 0x000fe2000fffe0ff */
[----:B------:R-:W-:Y:S01]  /*5300*/  IMAD.IADD R205, R13, 0x1, R204 ;  /* 0x000000010dcd7824 */ /* 0x000fe200078e02cc */
[----:B------:R-:W-:Y:S01]  /*5310*/  @!UP4 UIADD3 UR32, UPT, UPT, UR5, 0x1300, URZ ;  /* 0x000013000520c890 */ /* 0x000fe2000fffe0ff */
[----:B------:R-:W-:Y:S01]  /*5320*/  IMAD.U32 R10, RZ, RZ, UR9 ;  /* 0x00000009ff0a7e24 */ /* 0x000fe2000f8e00ff */
[----:B------:R-:W-:Y:S02]  /*5330*/  @!UP4 UIADD3 UR24, UPT, UPT, UR5, 0x2300, URZ ;  /* 0x000023000518c890 */ /* 0x000fe4000fffe0ff */
[----:B------:R-:W-:Y:S02]  /*5340*/  @!UP4 UIADD3 UR34, UPT, UPT, UR42, 0x10, URZ ;  /* 0x000000102a22c890 */ /* 0x000fe4000fffe0ff */
[----:B------:R-:W-:Y:S01]  /*5350*/  IMAD.U32 R11, RZ, RZ, UR8 ;  /* 0x00000008ff0b7e24 */ /* 0x000fe2000f8e00ff */
[----:B------:R-:W-:Y:S01]  /*5360*/  @!P0 R2UR UR30, R10 ;  /* 0x000000000a1e82ca */ /* 0x000fe200000e0000 */
[----:B------:R-:W-:Y:S01]  /*5370*/  UMOV UR35, UR43 ;  /* 0x0000002b00237c82 */ /* 0x000fe20008000000 */
[----:B------:R-:W-:Y:S02]  /*5380*/  @!UP4 UIADD3 UR26, UPT, UPT, UR42, 0x20, URZ ;  /* 0x000000202a1ac890 */ /* 0x000fe4000fffe0ff */
[----:B------:R-:W-:Y:S01]  /*5390*/  @!P0 R2UR UR31, R11 ;  /* 0x000000000b1f82ca */ /* 0x000fe200000e0000 */
[----:B------:R-:W-:Y:S01]  /*53a0*/  UMOV UR27, UR43 ;  /* 0x0000002b001b7c82 */ /* 0x000fe20008000000 */
[----:B------:R-:W-:Y:S02]  /*53b0*/  @!UP4 UIADD3 UR18, UPT, UPT, UR42, 0x30, URZ ;  /* 0x000000302a12c890 */ /* 0x000fe4000fffe0ff */
[----:B------:R-:W-:Y:S01]  /*53c0*/  @!UP4 UIADD3 UR16, UPT, UPT, UR5, 0x3300, URZ ;  /* 0x000033000510c890 */ /* 0x000fe2000fffe0ff */
[----:B------:R-:W-:Y:S01]  /*53d0*/  UMOV UR19, UR43 ;  /* 0x0000002b00137c82 */ /* 0x000fe20008000000 */
[----:B------:R-:W-:Y:S02]  /*53e0*/  @!UP4 UIADD3 UR10, UPT, UPT, UR42, 0x40, URZ ;  /* 0x000000402a0ac890 */ /* 0x000fe4000fffe0ff */
[----:B------:R-:W-:Y:S01]  /*53f0*/  @!UP4 UIADD3 UR8, UPT, UPT, UR5, 0x4300, URZ ;  /* 0x000043000508c890 */ /* 0x000fe2000fffe0ff */
[----:B------:R-:W-:Y:S01]  /*5400*/  UMOV UR9, UR41 ;  /* 0x0000002900097c82 */ /* 0x000fe20008000000 */
[----:B------:R-:W-:Y:S03]  /*5410*/  UMOV UR11, UR43 ;  /* 0x0000002b000b7c82 */ /* 0x000fe60008000000 */
[----:B------:R-:W-:Y:S01]  /*5420*/  @!UP1 UTMALDG.3D [UR40], [UR30], desc[UR22] ;  /* 0x000016281e0095b4 */ /* 0x000fe20008011000 */
[----:B------:R-:W-:Y:S01]  /*5430*/  VOTEU.ALL UP1, P0 ;  /* 0x0000000000ff7886 */ /* 0x000fe20000020000 */
[----:B------:R1:W-:Y:S01]  /*5440*/  @!UP3 UTMALDG.3D [UR32], [UR30], desc[UR22] ;  /* 0x000016201e00b5b4 */ /* 0x0003e20008011000 */
[----:B------:R2:W-:Y:S01]  /*5450*/  @!UP2 UTMALDG.3D [UR24], [UR30], desc[UR22] ;  /* 0x000016181e00a5b4 */ /* 0x0005e20008011000 */
[----:B------:R-:W-:Y:S02]  /*5460*/  VOTEU.ALL UP2, P0 ;  /* 0x0000000000ff7886 */ /* 0x000fe40000040000 */
[----:B------:R2:W-:Y:S03]  /*5470*/  @!UP1 UTMALDG.3D [UR16], [UR30], desc[UR22] ;  /* 0x000016101e0095b4 */ /* 0x0005e60008011000 */
[----:B------:R2:W-:Y:S01]  /*5480*/  @!UP2 UTMALDG.3D [UR8], [UR30], desc[UR22] ;  /* 0x000016081e00a5b4 */ /* 0x0005e20008011000 */
[----:B------:R2:W-:Y:S01]  /*5490*/  @!P0 SYNCS.ARRIVE.TRANS64.RED.A0TR RZ, [UR13+0x1c0], R25 ;  /* 0x0001c019ffff89a7 */ /* 0x0005e2000830040d */
[C---:B------:R-:W-:Y:S04]  /*54a0*/  ISETP.NE.AND P0, PT, R28.reuse, 0x2, PT ;  /* 0x000000021c00780c */ /* 0x040fe80003f05270 */
[----:B------:R-:W-:Y:S02]  /*54b0*/  SEL R0, RZ, 0x1, P0 ;  /* 0x00000001ff007807 */ /* 0x000fe40000000000 */
[----:B------:R-:W-:Y:S02]  /*54c0*/  SEL R28, R28, RZ, P0 ;  /* 0x000000ff1c1c7207 */ /* 0x000fe40000000000 */
[----:B------:R-:W-:Y:S02]  /*54d0*/  LOP3.LUT R27, R27, R0, RZ, 0x3c, !PT ;  /* 0x000000001b1b7212 */ /* 0x000fe400078e3cff */
[----:B-1----:R-:W-:Y:S01]  /*54e0*/  @P4 R2UR UR36, R26 ;  /* 0x000000001a2442ca */ /* 0x002fe200000e0000 */
[----:B------:R-:W-:Y:S01]  /*54f0*/  SYNCS.ARRIVE.TRANS64.RED.A1T0 RZ, [UR21], RZ ;  /* 0x000000ffffff79a7 */ /* 0x000fe20008100415 */
[----:B------:R-:W-:Y:S04]  /*5500*/  UIADD3 UR21, UPT, UPT, UR6, 0x1, URZ ;  /* 0x0000000106157890 */ /* 0x000fe8000fffe0ff */
[----:B------:R-:W-:Y:S04]  /*5510*/  UISETP.NE.AND UP1, UPT, UR21, 0x2, UPT ;  /* 0x000000021500788c */ /* 0x000fe8000bf25270 */
[----:B------:R-:W-:Y:S02]  /*5520*/  USEL UR13, URZ, 0x1, UP1 ;  /* 0x00000001ff0d7887 */ /* 0x000fe40008800000 */
[----:B------:R-:W-:Y:S02]  /*5530*/  USEL UR6, UR21, URZ, UP1 ;  /* 0x000000ff15067287 */ /* 0x000fe40008800000 */
[----:B------:R-:W-:Y:S02]  /*5540*/  UPLOP3.LUT UP1, UPT, UPT, UPT, UPT, 0x80, 0x8 ;  /* 0x000000000008789c */ /* 0x000fe40003f2f070 */
[----:B------:R-:W-:Y:S01]  /*5550*/  LOP3.LUT R29, R29, UR13, RZ, 0x3c, !PT ;  /* 0x0000000d1d1d7c12 */ /* 0x000fe2000f8e3cff */
[----:B--2---:R-:W-:Y:S08]  /*5560*/  @P4 BRA `(.L_x_100) ;  /* 0xfffffff400304947 */ /* 0x004ff0000383ffff */
[----:B------:R-:W-:Y:S01]  /*5570*/  UIADD3 UR5, UPT, UPT, UR4, 0x1d0, URZ ;  /* 0x000001d004057890 */ /* 0x000fe2000fffe0ff */
[----:B------:R-:W-:-:S03]  /*5580*/  SHF.L.U32 R3, R29, 0x1f, RZ ;  /* 0x0000001f1d037819 */ /* 0x000fc600000006ff */
[----:B------:R-:W-:-:S09]  /*5590*/  ULEA UR4, UR6, UR5, 0x3 ;  /* 0x0000000506047291 */ /* 0x000fd2000f8e18ff */
[----:B------:R-:W1:Y:S02]  /*55a0*/  SYNCS.PHASECHK.TRANS64.TRYWAIT P0, [UR4], R3 ;  /* 0x00000003ff0075a7 */ /* 0x000e640008001104 */
[----:B-1----:R-:W-:Y:S05]  /*55b0*/  @!P0 BRA `(.L_x_101) ;  /* 0x0000004000c08947 */ /* 0x002fea0003800000 */
.L_x_211:
[----:B------:R-:W-:-:S04]  /*55c0*/  UIADD3 UR6, UPT, UPT, UR6, 0x1, URZ ;  /* 0x0000000106067890 */ /* 0x000fc8000fffe0ff */
[----:B------:R-:W-:-:S04]  /*55d0*/  UISETP.NE.AND UP0, UPT, UR6, 0x2, UPT ;  /* 0x000000020600788c */ /* 0x000fc8000bf05270 */
[----:B------:R-:W-:Y:S02]  /*55e0*/  USEL UR4, URZ, 0x1, UP0 ;  /* 0x00000001ff047887 */ /* 0x000fe40008000000 */
[----:B------:R-:W-:-:S04]  /*55f0*/  USEL UR6, UR6, URZ, UP0 ;  /* 0x000000ff06067287 */ /* 0x000fc80008000000 */
[----:B------:R-:W-:Y:S01]  /*5600*/  ULEA UR6, UR6, UR5, 0x3 ;  /* 0x0000000506067291 */ /* 0x000fe2000f8e18ff */
[----:B-1----:R-:W-:-:S04]  /*5610*/  LOP3.LUT R3, R29, UR4, RZ, 0x3c, !PT ;  /* 0x000000041d037c12 */ /* 0x002fc8000f8e3cff */
[----:B------:R-:W-:Y:S01]  /*5620*/  SHF.L.U32 R3, R3, 0x1f, RZ ;  /* 0x0000001f03037819 */ /* 0x000fe200000006ff */
[----:B------:R-:W-:-:S07]  /*5630*/  IMAD.U32 R0, RZ, RZ, UR6 ;  /* 0x00000006ff007e24 */ /* 0x000fce000f8e00ff */
.L_x_102:
[----:B-1----:R1:W2:Y:S02]  /*5640*/  SYNCS.PHASECHK.TRANS64.TRYWAIT P0, [R0+URZ], R3 ;  /* 0x00000003000075a7 */ /* 0x0022a400080011ff */
[----:B--2---:R-:W-:Y:S05]  /*5650*/  @!P0 NANOSLEEP.SYNCS 0x989680 ;  /* 0x009896800000895d */ /* 0x004fea0003900000 */
[----:B------:R-:W2:Y:S02]  /*5660*/  @!P0 SYNCS.PHASECHK.TRANS64 P0, [R0+URZ], R3 ;  /* 0x00000003000085a7 */ /* 0x000ea400080010ff */
[----:B--2---:R-:W-:Y:S05]  /*5670*/  @P0 EXIT ;  /* 0x000000000000094d */ /* 0x004fea0003800000 */
[----:B------:R-:W-:Y:S05]  /*5680*/  BRA `(.L_x_102) ;  /* 0xfffffffc00ec7947 */ /* 0x000fea000383ffff */
.L_x_92:
[----:B------:R-:W-:-:S06]  /*5690*/  UISETP.GE.AND UP1, UPT, UR8, 0x4, UPT ;  /* 0x000000040800788c */ /* 0x000fcc000bf26270 */
[----:B------:R-:W-:-:S13]  /*56a0*/  PLOP3.LUT P0, PT, PT, PT, UP1, 0x80, 0x8 ;  /* 0x000000000008781c */ /* 0x000fda0003f0f018 */
[----:B------:R-:W-:Y:S05]  /*56b0*/  @!P0 EXIT ;  /* 0x000000000000894d */ /* 0x000fea0003800000 */
[----:B------:R-:W-:Y:S01]  /*56c0*/  BAR.SYNC.DEFER_BLOCKING 0x6, 0xa0 ;  /* 0x0182800000007b1d */ /* 0x000fe20000010000 */
[C---:B------:R-:W-:Y:S02]  /*56d0*/  IMAD.SHL.U32 R5, R218.reuse, 0x10, RZ ;  /* 0x00000010da057824 */ /* 0x040fe400078e00ff */
[----:B------:R-:W-:Y:S02]  /*56e0*/  HFMA2 R217, -RZ, RZ, 0, 5.9604644775390625e-08 ;  /* 0x00000001ffd97431 */ /* 0x000fe400000001ff */
[C---:B------:R-:W-:Y:S01]  /*56f0*/  IMAD.U32 R2, R218.reuse, 0x10000, RZ ;  /* 0x00010000da027824 */ /* 0x040fe200078e00ff */
[----:B------:R-:W-:Y:S01]  /*5700*/  MOV R221, RZ ;  /* 0x000000ff00dd7202 */ /* 0x000fe20000000f00 */
[----:B------:R-:W-:Y:S01]  /*5710*/  IMAD.SHL.U32 R210, R218, 0x2, RZ ;  /* 0x00000002dad27824 */ /* 0x000fe200078e00ff */
[----:B------:R-:W-:Y:S01]  /*5720*/  UMOV UR37, 0x400 ;  /* 0x0000040000257882 */ /* 0x000fe20000000000 */
[----:B------:R-:W1:Y:S01]  /*5730*/  LDC R209, c[0x0][0x370] ;  /* 0x0000dc00ffd17b82 */ /* 0x000e620000000800 */
[----:B------:R-:W-:Y:S01]  /*5740*/  ULEA UR37, UR38, UR37, 0x18 ;  /* 0x0000002526257291 */ /* 0x000fe2000f8ec0ff */
[----:B------:R-:W-:Y:S01]  /*5750*/  LOP3.LUT P0, R7, R5, 0x40, RZ, 0xc0, !PT ;  /* 0x0000004005077812 */ /* 0x000fe2000780c0ff */
[----:B------:R-:W-:Y:S01]  /*5760*/  IMAD.MOV.U32 R99, RZ, RZ, RZ ;  /* 0x000000ffff637224 */ /* 0x000fe200078e00ff */
[----:B------:R-:W-:Y:S01]  /*5770*/  LOP3.LUT R2, R2, 0x600000, RZ, 0xc0, !PT ;  /* 0x0060000002027812 */ /* 0x000fe200078ec0ff */
[----:B------:R-:W-:Y:S01]  /*5780*/  IMAD.MOV.U32 R216, RZ, RZ, RZ ;  /* 0x000000ffffd87224 */ /* 0x000fe200078e00ff */
[----:B------:R-:W-:-:S02]  /*5790*/  LOP3.LUT R210, R7, 0x8, R210, 0xf8, !PT ;  /* 0x0000000807d27812 */ /* 0x000fc400078ef8d2 */
[----:B------:R-:W-:Y:S01]  /*57a0*/  CS2R R214, SRZ ;  /* 0x0000000000d67805 */ /* 0x000fe2000001ff00 */
[----:B------:R-:W2:Y:S01]  /*57b0*/  LDC R94, c[0x0][0xb0c] ;  /* 0x0002c300ff5e7b82 */ /* 0x000ea20000000800 */
[----:B------:R-:W-:Y:S01]  /*57c0*/  P2R R212, PR, RZ, 0x1 ;  /* 0x00000001ffd47803 */ /* 0x000fe20000000000 */
[----:B------:R-:W4:Y:S01]  /*57d0*/  LDCU.64 UR48, c[0x0][0x348] ;  /* 0x00006900ff3077ac */ /* 0x000f220008000a00 */
[----:B------:R-:W-:Y:S02]  /*57e0*/  LOP3.LUT R210, R210, 0x7b0, R5, 0xf8, !PT ;  /* 0x000007b0d2d27812 */ /* 0x000fe400078ef805 */
[----:B------:R-:W-:Y:S01]  /*57f0*/  LOP3.LUT R218, R218, 0x60, RZ, 0xc0, !PT ;  /* 0x00000060dada7812 */ /* 0x000fe200078ec0ff */
[----:B------:R-:W1:Y:S02]  /*5800*/  LDCU.64 UR40, c[0x0][0x888] ;  /* 0x00011100ff2877ac */ /* 0x000e640008000a00 */
[----:B------:R-:W1:Y:S01]  /*5810*/  LDC R207, c[0x0][0xb20] ;  /* 0x0002c800ffcf7b82 */ /* 0x000e620000000800 */
[----:B------:R-:W3:Y:S01]  /*5820*/  LDS R3, [UR37+0x2a0] ;  /* 0x0002a025ff037984 */ /* 0x000ee20008000800 */
[----:B------:R-:W-:Y:S01]  /*5830*/  UIADD3 UR44, UPT, UPT, UR37, 0x300, URZ ;  /* 0x00000300252c7890 */ /* 0x000fe2000fffe0ff */
[----:B------:R-:W-:Y:S01]  /*5840*/  UMOV UR39, URZ ;  /* 0x000000ff00277c82 */ /* 0x000fe20008000000 */
[----:B------:R-:W-:-:S04]  /*5850*/  UMOV UR43, URZ ;  /* 0x000000ff002b7c82 */ /* 0x000fc80008000000 */
[----:B------:R-:W1:Y:S08]  /*5860*/  LDC R93, c[0x0][0xb30] ;  /* 0x0002cc00ff5d7b82 */ /* 0x000e700000000800 */
[----:B------:R-:W1:Y:S08]  /*5870*/  LDC.64 R192, c[0x0][0xb10] ;  /* 0x0002c400ffc07b82 */ /* 0x000e700000000a00 */
[----:B------:R-:W1:Y:S08]  /*5880*/  LDC.64 R90, c[0x0][0xb18] ;  /* 0x0002c600ff5a7b82 */ /* 0x000e700000000a00 */
[----:B------:R-:W1:Y:S08]  /*5890*/  LDC.64 R188, c[0x0][0x888] ;  /* 0x00022200ffbc7b82 */ /* 0x000e700000000a00 */
[----:B------:R-:W1:Y:S01]  /*58a0*/  LDC.64 R88, c[0x0][0xb28] ;  /* 0x0002ca00ff587b82 */ /* 0x000e620000000a00 */
[----:B---3--:R-:W-:-:S07]  /*58b0*/  IMAD.IADD R2, R3, 0x1, R2 ;  /* 0x0000000103027824 */ /* 0x008fce00078e0202 */
[----:B------:R-:W3:Y:S08]  /*58c0*/  LDC.64 R190, c[0x0][0x890] ;  /* 0x00022400ffbe7b82 */ /* 0x000ef00000000a00 */
[----:B------:R-:W1:Y:S08]  /*58d0*/  LDC.64 R186, c[0x0][0x8b0] ;  /* 0x00022c00ffba7b82 */ /* 0x000e700000000a00 */
[----:B------:R-:W1:Y:S08]  /*58e0*/  LDC.64 R184, c[0x0][0x8a8] ;  /* 0x00022a00ffb87b82 */ /* 0x000e700000000a00 */
[----:B--2-4-:R-:W1:Y:S02]  /*58f0*/  LDC R208, c[0x0][0x374] ;  /* 0x0000dd00ffd07b82 */ /* 0x014e640000000800 */
.L_x_126:
[----:B------:R-:W-:Y:S02]  /*5900*/  LEA R0, R221, UR37, 0x3 ;  /* 0x00000025dd007c11 */ /* 0x000fe4000f8e18ff */
[----:B------:R-:W-:Y:S02]  /*5910*/  SHF.L.U32 R3, R215, 0x1f, RZ ;  /* 0x0000001fd7037819 */ /* 0x000fe400000006ff */
[----:B------:R-:W-:Y:S02]  /*5920*/  LEA R16, R221, UR37, 0x4 ;  /* 0x00000025dd107c11 */ /* 0x000fe4000f8e20ff */
[----:B--2---:R-:W2:Y:S02]  /*5930*/  SYNCS.PHASECHK.TRANS64.TRYWAIT P0, [R0+URZ+0x1f0], R3 ;  /* 0x0001f003000075a7 */ /* 0x004ea400080011ff */
[----:B-12---:R-:W-:Y:S05]  /*5940*/  @!P0 BRA `(.L_x_103) ;  /* 0x0000003c00f48947 */ /* 0x006fea0003800000 */
.L_x_212:
[----:B------:R-:W4:Y:S01]  /*5950*/  LDC.64 R14, c[0x0][0xb10] ;  /* 0x0002c400ff0e7b82 */ /* 0x000f220000000a00 */
[----:B------:R-:W3:Y:S01]  /*5960*/  LDS.128 R16, [R16+0x280] ;  /* 0x0002800010107984 */ /* 0x000ee20000000c00 */
[----:B-1----:R-:W-:Y:S01]  /*5970*/  ISETP.NE.AND P1, PT, R93, 0x1, PT ;  /* 0x000000015d00780c */ /* 0x002fe20003f25270 */
[----:B--2---:R-:W-:Y:S01]  /*5980*/  VIADD R0, R0, 0x200 ;  /* 0x0000020000007836 */ /* 0x004fe20000000000 */
[----:B------:R-:W-:Y:S04]  /*5990*/  ISETP.GE.AND P0, PT, R92, 0x1, PT ;  /* 0x000000015c00780c */ /* 0x000fe80003f06270 */
[----:B------:R-:W1:Y:S01]  /*59a0*/  LDC.64 R12, c[0x0][0xb18] ;  /* 0x0002c600ff0c7b82 */ /* 0x000e620000000a00 */
[----:B------:R-:W-:Y:S01]  /*59b0*/  PRMT R0, RZ, 0x654, R0 ;  /* 0x00000654ff007816 */ /* 0x000fe20000000000 */
[----:B------:R-:W-:Y:S01]  /*59c0*/  @!PT LDS RZ, [RZ] ;  /* 0x00000000fffff984 */ /* 0x000fe20000000800 */
[----:B------:R-:W-:Y:S01]  /*59d0*/  @!PT LDS RZ, [RZ] ;  /* 0x00000000fffff984 */ /* 0x000fe20000000800 */
[----:B------:R-:W-:Y:S01]  /*59e0*/  @!PT LDS RZ, [RZ] ;  /* 0x00000000fffff984 */ /* 0x000fe20000000800 */
[----:B------:R-:W-:Y:S01]  /*59f0*/  @!PT LDS RZ, [RZ] ;  /* 0x00000000fffff984 */ /* 0x000fe20000000800 */
[----:B------:R2:W-:Y:S06]  /*5a00*/  MEMBAR.ALL.CTA ;  /* 0x0000000000007992 */ /* 0x0005ec0000008000 */
[----:B--2---:R-:W2:Y:S01]  /*5a10*/  FENCE.VIEW.ASYNC.S ;  /* 0x00000000000073c6 */ /* 0x004ea20000000000 */
[----:B------:R-:W1:Y:S08]  /*5a20*/  @!P1 LDC R11, c[0x0][0xb20] ;  /* 0x0002c800ff0b9b82 */ /* 0x000e700000000800 */
[----:B------:R-:W1:Y:S01]  /*5a30*/  @!P1 LDC R10, c[0x0][0xb0c] ;  /* 0x0002c300ff0a9b82 */ /* 0x000e620000000800 */
[----:B--2---:R2:W-:Y:S01]  /*5a40*/  SYNCS.ARRIVE.TRANS64.RED.A1T0 RZ, [R0+URZ], RZ ;  /* 0x000000ff00ff79a7 */ /* 0x0045e200081004ff */
[----:B---3--:R-:W-:Y:S04]  /*5a50*/  LOP3.LUT P4, RZ, R18, 0x1, RZ, 0xc0, !PT ;  /* 0x0000000112ff7812 */ /* 0x008fe8000788c0ff */
[----:B------:R-:W-:Y:S09]  /*5a60*/  P2R R219, PR, RZ, 0x10 ;  /* 0x00000010ffdb7803 */ /* 0x000ff20000000000 */
[----:B------:R-:W-:Y:S02]  /*5a70*/  @P4 MOV R97, R16 ;  /* 0x0000001000614202 */ /* 0x000fe40000000f00 */
[----:B------:R-:W-:Y:S01]  /*5a80*/  @P4 LOP3.LUT R95, R17, 0xffff, RZ, 0xc0, !PT ;  /* 0x0000ffff115f4812 */ /* 0x000fe200078ec0ff */
[----:B--2-4-:R-:W-:Y:S06]  /*5a90*/  @!P0 BRA `(.L_x_104) ;  /* 0x0000000000a48947 */ /* 0x014fec0003800000 */
[----:B------:R-:W-:Y:S01]  /*5aa0*/  IMAD.HI.U32 R22, R208, R91, RZ ;  /* 0x0000005bd0167227 */ /* 0x000fe200078e00ff */
[----:B------:R-:W-:Y:S02]  /*5ab0*/  ISETP.NE.AND P0, PT, R90, 0x1, PT ;  /* 0x000000015a00780c */ /* 0x000fe40003f05270 */
[----:B------:R-:W-:Y:S01]  /*5ac0*/  ISETP.NE.AND P2, PT, R92, 0x1, PT ;  /* 0x000000015c00780c */ /* 0x000fe20003f45270 */
[-C--:B------:R-:W-:Y:S01]  /*5ad0*/  IMAD.HI.U32 R20, R209, R192.reuse, RZ ;  /* 0x000000c0d1147227 */ /* 0x080fe200078e00ff */
[----:B------:R-:W-:Y:S02]  /*5ae0*/  SHF.R.U32.HI R21, RZ, R207, R22 ;  /* 0x000000cfff157219 */ /* 0x000fe40000011616 */
[----:B------:R-:W-:Y:S01]  /*5af0*/  ISETP.NE.AND P3, PT, R94, 0x1, PT ;  /* 0x000000015e00780c */ /* 0x000fe20003f65270 */
[----:B------:R-:W-:Y:S01]  /*5b00*/  IMAD.HI.U32 R26, R95, R91, RZ ;  /* 0x0000005b5f1a7227 */ /* 0x000fe200078e00ff */
[----:B------:R-:W-:Y:S02]  /*5b10*/  SHF.R.U32.HI R20, RZ, R193, R20 ;  /* 0x000000c1ff147219 */ /* 0x000fe40000011614 */
[----:B------:R-:W-:Y:S01]  /*5b20*/  SEL R3, R208, R21, !P0 ;  /* 0x00000015d0037207 */ /* 0x000fe20004000000 */
[----:B------:R-:W-:Y:S01]  /*5b30*/  IMAD.HI.U32 R24, R97, R192, RZ ;  /* 0x000000c061187227 */ /* 0x000fe200078e00ff */
[----:B------:R-:W-:Y:S03]  /*5b40*/  SEL R7, R209, R20, !P3 ;  /* 0x00000014d1077207 */ /* 0x000fe60005800000 */
[-C--:B------:R-:W-:Y:S01]  /*5b50*/  IMAD.HI.U32 R20, R3, R88.reuse, RZ ;  /* 0x0000005803147227 */ /* 0x080fe200078e00ff */
[----:B------:R-:W-:Y:S03]  /*5b60*/  SHF.R.U32.HI R24, RZ, R193, R24 ;  /* 0x000000c1ff187219 */ /* 0x000fe60000011618 */
[----:B------:R-:W-:Y:S01]  /*5b70*/  IMAD.HI.U32 R22, R7, R88, RZ ;  /* 0x0000005807167227 */ /* 0x000fe200078e00ff */
[----:B------:R-:W-:Y:S02]  /*5b80*/  @P2 SHF.R.U32.HI R3, RZ, R89, R20 ;  /* 0x00000059ff032219 */ /* 0x000fe40000011614 */
[----:B------:R-:W-:Y:S02]  /*5b90*/  SHF.R.U32.HI R20, RZ, R207, R26 ;  /* 0x000000cfff147219 */ /* 0x000fe4000001161a */
[----:B------:R-:W-:Y:S01]  /*5ba0*/  @P2 SHF.R.U32.HI R7, RZ, R89, R22 ;  /* 0x00000059ff072219 */ /* 0x000fe20000011616 */
[C---:B------:R-:W-:Y:S01]  /*5bb0*/  IMAD R4, R92.reuse, R3, RZ ;  /* 0x000000035c047224 */ /* 0x040fe200078e02ff */
[----:B------:R-:W-:Y:S02]  /*5bc0*/  SEL R5, R95, R20, !P0 ;  /* 0x000000145f057207 */ /* 0x000fe40004000000 */
[----:B------:R-:W-:Y:S01]  /*5bd0*/  SEL R3, R97, R24, !P3 ;  /* 0x0000001861037207 */ /* 0x000fe20005800000 */
[----:B------:R-:W-:Y:S01]  /*5be0*/  IMAD R6, R92, R7, RZ ;  /* 0x000000075c067224 */ /* 0x000fe200078e02ff */
[C---:B------:R-:W-:Y:S01]  /*5bf0*/  ISETP.GE.AND P0, PT, R5.reuse, R4, PT ;  /* 0x000000040500720c */ /* 0x040fe20003f06270 */
[----:B------:R-:W-:Y:S03]  /*5c00*/  IMAD.HI.U32 R8, R5, R88, RZ ;  /* 0x0000005805087227 */ /* 0x000fe600078e00ff */
[----:B------:R-:W-:Y:S01]  /*5c10*/  ISETP.GE.OR P0, PT, R3, R6, P0 ;  /* 0x000000060300720c */ /* 0x000fe20000706670 */
[----:B------:R-:W-:Y:S01]  /*5c20*/  IMAD.MOV R6, RZ, RZ, -R3 ;  /* 0x000000ffff067224 */ /* 0x000fe200078e0a03 */
[-C--:B------:R-:W-:Y:S03]  /*5c30*/  SHF.R.U32.HI R8, RZ, R89.reuse, R8 ;  /* 0x00000059ff087219 */ /* 0x080fe60000011608 */
[----:B------:R-:W-:Y:S01]  /*5c40*/  IMAD R97, R94, R6, R97 ;  /* 0x000000065e617224 */ /* 0x000fe200078e0261 */
[----:B------:R-:W-:Y:S05]  /*5c50*/  SEL R9, R5, R8, !P2 ;  /* 0x0000000805097207 */ /* 0x000fea0005000000 */
[----:B------:R-:W-:Y:S02]  /*5c60*/  IMAD.MOV R8, RZ, RZ, -R9 ;  /* 0x000000ffff087224 */ /* 0x000fe400078e0a09 */
[C---:B------:R-:W-:Y:S04]  /*5c70*/  @!P0 IMAD.HI.U32 R4, R3.reuse, R88, RZ ;  /* 0x0000005803048227 */ /* 0x040fe800078e00ff */
[----:B------:R-:W-:Y:S01]  /*5c80*/  IMAD R8, R92, R8, R5 ;  /* 0x000000085c087224 */ /* 0x000fe200078e0205 */
[----:B------:R-:W-:Y:S04]  /*5c90*/  @!P0 SHF.R.U32.HI R4, RZ, R89, R4 ;  /* 0x00000059ff048219 */ /* 0x000fe80000011604 */
[----:B------:R-:W-:Y:S02]  /*5ca0*/  @!P0 SEL R0, R3, R4, !P2 ;  /* 0x0000000403008207 */ /* 0x000fe40005000000 */
[----:B------:R-:W-:Y:S02]  /*5cb0*/  IADD3 R4, PT, PT, -R5, RZ, RZ ;  /* 0x000000ff05047210 */ /* 0x000fe40007ffe1ff */
[----:B------:R-:W-:Y:S01]  /*5cc0*/  @!P0 IADD3 R9, PT, PT, R9, -R0, RZ ;  /* 0x8000000009098210 */ /* 0x000fe20007ffe0ff */
[----:B------:R-:W-:Y:S02]  /*5cd0*/  @!P0 IMAD R0, R7, R8, R0 ;  /* 0x0000000807008224 */ /* 0x000fe400078e0200 */
[----:B------:R-:W-:Y:S02]  /*5ce0*/  IMAD R95, R90, R4, R95 ;  /* 0x000000045a5f7224 */ /* 0x000fe400078e025f */
[----:B------:R-:W-:Y:S02]  /*5cf0*/  @!P0 IMAD R5, R9, R92, R3 ;  /* 0x0000005c09058224 */ /* 0x000fe400078e0203 */
[----:B------:R-:W-:Y:S04]  /*5d00*/  @!P0 IMAD.MOV.U32 R3, RZ, RZ, R0 ;  /* 0x000000ffff038224 */ /* 0x000fe800078e0000 */
[----:B------:R-:W-:Y:S02]  /*5d10*/  IMAD R97, R3, R94, R97 ;  /* 0x0000005e03617224 */ /* 0x000fe400078e0261 */
[----:B------:R-:W-:Y:S07]  /*5d20*/  IMAD R95, R5, R90, R95 ;  /* 0x0000005a055f7224 */ /* 0x000fee00078e025f */
.L_x_104:
[----:B-1----:R-:W-:Y:S01]  /*5d30*/  @!P1 IMAD.HI.U32 R4, R95, R13, RZ ;  /* 0x0000000d5f049227 */ /* 0x002fe200078e00ff */
[----:B------:R-:W-:Y:S01]  /*5d40*/  @!P1 ISETP.NE.AND P0, PT, R12, 0x1, PT ;  /* 0x000000010c00980c */ /* 0x000fe20003f05270 */
[----:B------:R-:W-:Y:S01]  /*5d50*/  ULOP3.LUT UP0, URZ, UR44, 0x90, URZ, 0xc0, !UPT ;  /* 0x000000902cff7892 */ /* 0x000fe2000f80c0ff */
[----:B------:R-:W-:Y:S01]  /*5d60*/  @!P1 ISETP.NE.AND P2, PT, R10, 0x1, PT ;  /* 0x000000010a00980c */ /* 0x000fe20003f45270 */
[----:B------:R-:W-:Y:S01]  /*5d70*/  @!P1 IMAD.HI.U32 R0, R97, R14, RZ ;  /* 0x0000000e61009227 */ /* 0x000fe200078e00ff */
[----:B------:R-:W-:Y:S02]  /*5d80*/  @!P1 SHF.R.U32.HI R4, RZ, R11, R4 ;  /* 0x0000000bff049219 */ /* 0x000fe40000011604 */
[----:B------:R-:W-:Y:S01]  /*5d90*/  @P4 SHF.R.U32.HI R213, RZ, 0x10, R17 ;  /* 0x00000010ffd54819 */ /* 0x000fe20000011611 */
[----:B------:R-:W-:Y:S01]  /*5da0*/  VIADD R221, R221, 0x1 ;  /* 0x00000001dddd7836 */ /* 0x000fe20000000000 */
[----:B------:R-:W-:Y:S02]  /*5db0*/  @!P1 SHF.R.U32.HI R0, RZ, R15, R0 ;  /* 0x0000000fff009219 */ /* 0x000fe40000011600 */
[----:B------:R-:W-:Y:S02]  /*5dc0*/  @!P1 SEL R3, R95, R4, !P0 ;  /* 0x000000045f039207 */ /* 0x000fe40004000000 */
[----:B------:R-:W-:Y:S05]  /*5dd0*/  @!P1 SEL R4, R97, R0, !P2 ;  /* 0x0000000061049207 */ /* 0x000fea0005000000 */
[----:B------:R-:W-:Y:S02]  /*5de0*/  @!P1 IMAD.IADD R0, R3, 0x1, -R4 ;  /* 0x0000000103009824 */ /* 0x000fe400078e0a04 */
[----:B------:R-:W-:Y:S02]  /*5df0*/  @!P1 IMAD.IADD R3, R4, 0x1, -R3 ;  /* 0x0000000104039824 */ /* 0x000fe400078e0a03 */
[----:B------:R-:W-:Y:S02]  /*5e00*/  @!P1 IMAD R97, R0, R10, R97 ;  /* 0x0000000a00619224 */ /* 0x000fe400078e0261 */
[----:B------:R-:W-:Y:S01]  /*5e10*/  @!P1 IMAD R95, R3, R12, R95 ;  /* 0x0000000c035f9224 */ /* 0x000fe200078e025f */
[----:B------:R-:W-:Y:S06]  /*5e20*/  BRA.U !UP0, `(.L_x_105) ;  /* 0x00000001087c7547 */ /* 0x000fec000b800000 */
[----:B------:R-:W1:Y:S01]  /*5e30*/  LDCU.64 UR8, c[0x4][0x80] ;  /* 0x01001000ff0877ac */ /* 0x000e620008000a00 */
[----:B------:R-:W-:Y:S01]  /*5e40*/  MOV R16, 0x0 ;  /* 0x0000000000107802 */ /* 0x000fe20000000f00 */
[----:B------:R-:W-:Y:S02]  /*5e50*/  HFMA2 R12, -RZ, RZ, 0, 5.9604644775390625e-08 ;  /* 0x00000001ff0c7431 */ /* 0x000fe400000001ff */
[----:B------:R-:W-:Y:S01]  /*5e60*/  IMAD.MOV.U32 R8, RZ, RZ, 0x70 ;  /* 0x00000070ff087424 */ /* 0x000fe200078e00ff */
[----:B------:R2:W3:Y:S01]  /*5e70*/  LDC.64 R14, c[0x4][R16] ;  /* 0x01000000100e7b82 */ /* 0x0004e20000000a00 */
[----:B------:R-:W4:Y:S01]  /*5e80*/  LDCU.64 UR6, c[0x4][0x88] ;  /* 0x01001100ff0677ac */ /* 0x000f220008000a00 */
[----:B------:R-:W-:Y:S01]  /*5e90*/  IMAD.MOV.U32 R13, RZ, RZ, RZ ;  /* 0x000000ffff0d7224 */ /* 0x000fe200078e00ff */
[----:B------:R-:W2:Y:S01]  /*5ea0*/  LDCU.64 UR4, c[0x4][0x8] ;  /* 0x01000100ff0477ac */ /* 0x000ea20008000a00 */
[----:B-1----:R-:W-:Y:S01]  /*5eb0*/  MOV R5, UR9 ;  /* 0x0000000900057c02 */ /* 0x002fe20008000f00 */
[----:B------:R-:W-:Y:S01]  /*5ec0*/  IMAD.U32 R4, RZ, RZ, UR8 ;  /* 0x00000008ff047e24 */ /* 0x000fe2000f8e00ff */
[----:B----4-:R-:W-:Y:S01]  /*5ed0*/  MOV R7, UR7 ;  /* 0x0000000700077c02 */ /* 0x010fe20008000f00 */
[----:B------:R-:W-:Y:S01]  /*5ee0*/  IMAD.U32 R6, RZ, RZ, UR6 ;  /* 0x00000006ff067e24 */ /* 0x000fe2000f8e00ff */
[----:B--2---:R-:W-:Y:S01]  /*5ef0*/  MOV R11, UR5 ;  /* 0x00000005000b7c02 */ /* 0x004fe20008000f00 */
[----:B------:R-:W-:Y:S02]  /*5f00*/  IMAD.U32 R10, RZ, RZ, UR4 ;  /* 0x00000004ff0a7e24 */ /* 0x000fe4000f8e00ff */
[----:B------:R-:W-:Y:S07]  /*5f10*/  LEPC R20, `(.L_x_106) ;  /* 0x000000001014794e */ /* 0x000fee0000000000 */
[----:B---3-5:R-:W-:Y:S05]  /*5f20*/  CALL.ABS.NOINC R14 ;  /* 0x000000000e007343 */ /* 0x028fea0003c00000 */
.L_x_106:
[----:B------:R-:W1:Y:S01]  /*5f30*/  LDCU.64 UR8, c[0x4][0x80] ;  /* 0x01001000ff0877ac */ /* 0x000e620008000a00 */
[----:B------:R-:W2:Y:S01]  /*5f40*/  LDC.64 R16, c[0x4][R16] ;  /* 0x0100000010107b82 */ /* 0x000ea20000000a00 */
[----:B------:R-:W-:Y:S02]  /*5f50*/  HFMA2 R12, -RZ, RZ, 0, 5.9604644775390625e-08 ;  /* 0x00000001ff0c7431 */ /* 0x000fe400000001ff */
[----:B------:R-:W-:Y:S02]  /*5f60*/  IMAD.MOV.U32 R8, RZ, RZ, 0x70 ;  /* 0x00000070ff087424 */ /* 0x000fe400078e00ff */
[----:B------:R-:W-:Y:S01]  /*5f70*/  IMAD.MOV.U32 R13, RZ, RZ, RZ ;  /* 0x000000ffff0d7224 */ /* 0x000fe200078e00ff */
[----:B------:R-:W3:Y:S01]  /*5f80*/  LDCU.64 UR6, c[0x4][0x88] ;  /* 0x01001100ff0677ac */ /* 0x000ee20008000a00 */
[----:B------:R-:W4:Y:S01]  /*5f90*/  LDCU.64 UR4, c[0x4][0x8] ;  /* 0x01000100ff0477ac */ /* 0x000f220008000a00 */
[----:B-1----:R-:W-:Y:S02]  /*5fa0*/  MOV R4, UR8 ;  /* 0x0000000800047c02 */ /* 0x002fe40008000f00 */
[----:B------:R-:W-:Y:S02]  /*5fb0*/  MOV R5, UR9 ;  /* 0x0000000900057c02 */ /* 0x000fe40008000f00 */
[----:B---3--:R-:W-:Y:S01]  /*5fc0*/  MOV R7, UR7 ;  /* 0x0000000700077c02 */ /* 0x008fe20008000f00 */
[----:B------:R-:W-:Y:S01]  /*5fd0*/  IMAD.U32 R6, RZ, RZ, UR6 ;  /* 0x00000006ff067e24 */ /* 0x000fe2000f8e00ff */
[----:B----4-:R-:W-:Y:S01]  /*5fe0*/  MOV R11, UR5 ;  /* 0x00000005000b7c02 */ /* 0x010fe20008000f00 */
[----:B------:R-:W-:Y:S02]  /*5ff0*/  IMAD.U32 R10, RZ, RZ, UR4 ;  /* 0x00000004ff0a7e24 */ /* 0x000fe4000f8e00ff */
[----:B------:R-:W-:Y:S07]  /*6000*/  LEPC R20, `(.L_x_105) ;  /* 0x000000001014794e */ /* 0x000fee0000000000 */
[----:B--2---:R-:W-:Y:S05]  /*6010*/  CALL.ABS.NOINC R16 ;  /* 0x0000000010007343 */ /* 0x004fea0003c00000 */
.L_x_105:
[----:B------:R-:W-:Y:S01]  /*6020*/  ISETP.NE.U32.AND P1, PT, R190, RZ, PT ;  /* 0x000000ffbe00720c */ /* 0x000fe20003f25070 */
[----:B------:R-:W-:Y:S01]  /*6030*/  UISETP.NE.AND UP1, UPT, UR42, URZ, UPT ;  /* 0x000000ff2a00728c */ /* 0x000fe2000bf25270 */
[----:B------:R-:W-:Y:S02]  /*6040*/  ISETP.NE.U32.AND P4, PT, R186, RZ, PT ;  /* 0x000000ffba00720c */ /* 0x000fe40003f85070 */
[----:B------:R-:W-:Y:S02]  /*6050*/  ISETP.NE.AND.EX P1, PT, R191, RZ, PT, P1 ;  /* 0x000000ffbf00720c */ /* 0x000fe40003f25310 */
[----:B------:R-:W-:Y:S02]  /*6060*/  PLOP3.LUT P2, PT, PT, PT, PT, 0x8, 0x80 ;  /* 0x000000000080781c */ /* 0x000fe40003f4e170 */
[----:B------:R-:W-:Y:S02]  /*6070*/  PLOP3.LUT P0, PT, PT, PT, UP1, 0x80, 0x8 ;  /* 0x000000000008781c */ /* 0x000fe40003f0f018 */
[----:B------:R-:W-:Y:S02]  /*6080*/  ISETP.NE.AND.EX P4, PT, R187, RZ, PT, P4 ;  /* 0x000000ffbb00720c */ /* 0x000fe40003f85340 */
[----:B------:R-:W1:Y:S09]  /*6090*/  @UP1 LDCU.64 UR4, c[0x0][0x888] ;  /* 0x00011100ff0417ac */ /* 0x000e720008000a00 */
[----:B------:R-:W-:Y:S01]  /*60a0*/  @P0 PLOP3.LUT P2, PT, P1, PT, PT, 0x80, 0x8 ;  /* 0x000000000008081c */ /* 0x000fe20000f4f070 */
[----:B-1----:R-:W-:Y:S04]  /*60b0*/  @UP1 UISETP.NE.U32.AND UP0, UPT, UR4, URZ, UPT ;  /* 0x000000ff0400128c */ /* 0x002fe8000bf05070 */
[----:B------:R-:W-:Y:S04]  /*60c0*/  @UP1 UISETP.NE.AND.EX UP0, UPT, UR5, URZ, UPT, UP0 ;  /* 0x000000ff0500128c */ /* 0x000fe8000bf05300 */
[----:B------:R-:W-:Y:S01]  /*60d0*/  @UP1 USEL UR4, URZ, 0xffffffff, UP0 ;  /* 0xffffffffff041887 */ /* 0x000fe20008000000 */
[----:B------:R-:W-:Y:S11]  /*60e0*/  @!P1 BRA `(.L_x_107) ;  /* 0x00000000002c9947 */ /* 0x000ff60003800000 */
[----:B------:R-:W-:Y:S01]  /*60f0*/  ISETP.NE.U32.AND P3, PT, R188, RZ, PT ;  /* 0x000000ffbc00720c */ /* 0x000fe20003f65070 */
[----:B------:R-:W-:Y:S03]  /*6100*/  IMAD.MOV.U32 R206, RZ, RZ, 0x1 ;  /* 0x00000001ffce7424 */ /* 0x000fe600078e00ff */
[----:B------:R-:W-:Y:S11]  /*6110*/  ISETP.NE.AND.EX P3, PT, R189, RZ, PT, P3 ;  /* 0x000000ffbd00720c */ /* 0x000ff60003f65330 */
[----:B------:R-:W-:Y:S02]  /*6120*/  @!UPT UIADD3 URZ, UPT, UPT, URZ, URZ, URZ ;  /* 0x000000fffffff290 */ /* 0x000fe4000fffe0ff */
[----:B------:R-:W1:Y:S01]  /*6130*/  @P3 LDC.64 R4, c[0x0][0x888] ;  /* 0x00022200ff043b82 */ /* 0x000e620000000a00 */
[----:B------:R-:W-:Y:S04]  /*6140*/  @P3 IMAD R0, R190, UR36, RZ ;  /* 0x00000024be003c24 */ /* 0x000fe8000f8e02ff */
[----:B-1----:R-:W-:Y:S04]  /*6150*/  @P3 IMAD.WIDE R4, R0, 0x4, R4 ;  /* 0x0000000400043825 */ /* 0x002fe800078e0204 */
[----:B------:R-:W-:Y:S01]  /*6160*/  HFMA2 R0, -RZ, RZ, 0, 5.9604644775390625e-08 ;  /* 0x00000001ff007431 */ /* 0x000fe200000001ff */
[----:B-----5:R1:W5:Y:S04]  /*6170*/  @P3 LDG.E R101, desc[UR46][R4.64] ;  /* 0x0000002e04653981 */ /* 0x020368000c1e1900 */
[----:B------:R-:W-:Y:S01]  /*6180*/  @!P3 PRMT R206, R0, 0x7610, R206 ;  /* 0x0000761000ceb816 */ /* 0x000fe200000000ce */
[----:B-1----:R-:W2:Y:S06]  /*6190*/  @!P3 LDC R101, c[0x0][0x880] ;  /* 0x00022000ff65bb82 */ /* 0x002eac0000000800 */
.L_x_107:
[----:B------:R-:W-:Y:S05]  /*61a0*/  @!P4 BRA `(.L_x_108) ;  /* 0x000000000020c947 */ /* 0x000fea0003800000 */
[----:B------:R-:W-:Y:S04]  /*61b0*/  ISETP.NE.U32.AND P3, PT, R184, RZ, PT ;  /* 0x000000ffb800720c */ /* 0x000fe80003f65070 */
[----:B------:R-:W-:Y:S11]  /*61c0*/  ISETP.NE.AND.EX P3, PT, R185, RZ, PT, P3 ;  /* 0x000000ffb900720c */ /* 0x000ff60003f65330 */
[----:B------:R-:W-:Y:S02]  /*61d0*/  @!UPT UIADD3 URZ, UPT, UPT, URZ, URZ, URZ ;  /* 0x000000fffffff290 */ /* 0x000fe4000fffe0ff */
[----:B------:R-:W1:Y:S01]  /*61e0*/  @P3 LDC.64 R4, c[0x0][0x8a8] ;  /* 0x00022a00ff043b82 */ /* 0x000e620000000a00 */
[----:B------:R-:W-:Y:S04]  /*61f0*/  @P3 IMAD R0, R186, UR36, RZ ;  /* 0x00000024ba003c24 */ /* 0x000fe8000f8e02ff */
[----:B-1----:R-:W-:Y:S05]  /*6200*/  @P3 IMAD.WIDE R4, R0, 0x4, R4 ;  /* 0x0000000400043825 */ /* 0x002fea00078e0204 */
[----:B-----5:R1:W5:Y:S02]  /*6210*/  @P3 LDG.E R96, desc[UR46][R4.64] ;  /* 0x0000002e04603981 */ /* 0x020364000c1e1900 */
[----:B-1----:R-:W3:Y:S02]  /*6220*/  @!P3 LDC R96, c[0x0][0x8a0] ;  /* 0x00022800ff60bb82 */ /* 0x002ee40000000800 */
.L_x_108:
[----:B--2--5:R-:W-:Y:S01]  /*6230*/  @P0 FSETP.NEU.AND P4, PT, R101, RZ, PT ;  /* 0x000000ff6500020b */ /* 0x024fe20003f8d000 */
[----:B------:R-:W-:Y:S01]  /*6240*/  IMAD.U32 R4, RZ, RZ, UR4 ;  /* 0x00000004ff047e24 */ /* 0x000fe2000f8e00ff */
[----:B------:R-:W-:Y:S01]  /*6250*/  @P0 LOP3.LUT P3, RZ, R206, 0xff, RZ, 0xc0, !PT ;  /* 0x000000ffceff0812 */ /* 0x000fe2000786c0ff */
[----:B------:R-:W-:Y:S01]  /*6260*/  BSSY B1, `(.L_x_109) ;  /* 0x000005a000017945 */ /* 0x000fe20003800000 */
[----:B------:R-:W-:Y:S02]  /*6270*/  @P0 SEL R5, RZ, 0xffffffff, P4 ;  /* 0xffffffffff050807 */ /* 0x000fe40002000000 */
[----:B------:R-:W-:Y:S02]  /*6280*/  CS2R R182, SRZ ;  /* 0x0000000000b67805 */ /* 0x000fe4000001ff00 */
[----:B------:R-:W-:Y:S02]  /*6290*/  LEA R160, R99, UR37, 0x3 ;  /* 0x0000002563a07c11 */ /* 0x000fe4000f8e18ff */
[----:B------:R-:W-:Y:S02]  /*62a0*/  CS2R R180, SRZ ;  /* 0x0000000000b47805 */ /* 0x000fe4000001ff00 */
[----:B------:R-:W-:Y:S02]  /*62b0*/  @P2 SEL R5, R4, R5, !P3 ;  /* 0x0000000504052207 */ /* 0x000fe40005800000 */
[----:B------:R-:W-:Y:S02]  /*62c0*/  CS2R R174, SRZ ;  /* 0x0000000000ae7805 */ /* 0x000fe4000001ff00 */
[----:B------:R-:W-:Y:S02]  /*62d0*/  LOP3.LUT R4, R217, 0x1, RZ, 0x3c, !PT ;  /* 0x00000001d9047812 */ /* 0x000fe400078e3cff */
[----:B------:R-:W-:Y:S02]  /*62e0*/  CS2R R172, SRZ ;  /* 0x0000000000ac7805 */ /* 0x000fe4000001ff00 */
[----:B------:R-:W-:Y:S02]  /*62f0*/  @P0 LOP3.LUT R5, R5, 0x1, RZ, 0xc0, !PT ;  /* 0x0000000105050812 */ /* 0x000fe400078ec0ff */
[----:B------:R-:W-:Y:S02]  /*6300*/  CS2R R166, SRZ ;  /* 0x0000000000a67805 */ /* 0x000fe4000001ff00 */
[----:B------:R-:W-:Y:S02]  /*6310*/  SHF.L.U32 R3, R216, 0x1f, RZ ;  /* 0x0000001fd8037819 */ /* 0x000fe400000006ff */
[----:B------:R-:W-:Y:S02]  /*6320*/  CS2R R164, SRZ ;  /* 0x0000000000a47805 */ /* 0x000fe4000001ff00 */
[----:B------:R-:W-:Y:S01]  /*6330*/  ISETP.NE.U32.OR P5, PT, R5, 0x1, !P0 ;  /* 0x000000010500780c */ /* 0x000fe200047a5470 */
[----:B------:R-:W-:Y:S01]  /*6340*/  IMAD.U32 R5, RZ, RZ, UR39 ;  /* 0x00000027ff057e24 */ /* 0x000fe2000f8e00ff */
[----:B------:R-:W-:Y:S02]  /*6350*/  ISETP.NE.AND P6, PT, R212, RZ, PT ;  /* 0x000000ffd400720c */ /* 0x000fe40003fc5270 */
[----:B------:R-:W-:Y:S02]  /*6360*/  CS2R R158, SRZ ;  /* 0x00000000009e7805 */ /* 0x000fe4000001ff00 */
[----:B------:R-:W-:Y:S01]  /*6370*/  PLOP3.LUT P3, PT, PT, PT, PT, 0x8, 0x80 ;  /* 0x000000000080781c */ /* 0x000fe20003f6e170 */
[C---:B------:R-:W-:Y:S01]  /*6380*/  IMAD R220, R5.reuse, 0x2800, R210 ;  /* 0x0000280005dc7824 */ /* 0x040fe200078e02d2 */
[----:B------:R-:W-:Y:S02]  /*6390*/  LEA R0, R5, UR37, 0x3 ;  /* 0x0000002505007c11 */ /* 0x000fe4000f8e18ff */
[----:B------:R-:W-:Y:S02]  /*63a0*/  CS2R R156, SRZ ;  /* 0x00000000009c7805 */ /* 0x000fe4000001ff00 */
[----:B------:R-:W-:Y:S02]  /*63b0*/  P2R R223, PR, RZ, 0x20 ;  /* 0x00000020ffdf7803 */ /* 0x000fe40000000000 */
[----:B------:R-:W-:Y:S02]  /*63c0*/  CS2R R150, SRZ ;  /* 0x0000000000967805 */ /* 0x000fe4000001ff00 */
[----:B------:R-:W-:Y:S02]  /*63d0*/  LEA R220, R220, UR37, 0x1 ;  /* 0x00000025dcdc7c11 */ /* 0x000fe4000f8e08ff */
[----:B------:R-:W-:Y:S02]  /*63e0*/  CS2R R148, SRZ ;  /* 0x0000000000947805 */ /* 0x000fe4000001ff00 */
[----:B------:R-:W-:Y:S02]  /*63f0*/  CS2R R142, SRZ ;  /* 0x00000000008e7805 */ /* 0x000fe4000001ff00 */
[----:B------:R-:W-:Y:S02]  /*6400*/  @P5 SHF.L.U32 R7, R4, 0x1f, RZ ;  /* 0x0000001f04075819 */ /* 0x000fe400000006ff */
[----:B------:R-:W-:Y:S01]  /*6410*/  CS2R R140, SRZ ;  /* 0x00000000008c7805 */ /* 0x000fe2000001ff00 */
[C---:B------:R-:W-:Y:S01]  /*6420*/  VIADD R5, R220.reuse, 0x300 ;  /* 0x00000300dc057836 */ /* 0x040fe20000000000 */
[----:B------:R-:W-:Y:S01]  /*6430*/  CS2R R134, SRZ ;  /* 0x0000000000867805 */ /* 0x000fe2000001ff00 */
[----:B------:R-:W1:Y:S01]  /*6440*/  @P5 SYNCS.PHASECHK.TRANS64.TRYWAIT P0, [R0+URZ+0x1c0], R7 ;  /* 0x0001c007000055a7 */ /* 0x000e6200080011ff */
[----:B------:R-:W-:Y:S01]  /*6450*/  VIADD R222, R220, 0x310 ;  /* 0x00000310dcde7836 */ /* 0x000fe20000000000 */
[----:B------:R-:W-:Y:S01]  /*6460*/  CS2R R132, SRZ ;  /* 0x0000000000847805 */ /* 0x000fe2000001ff00 */
[----:B------:R-:W-:Y:S01]  /*6470*/  @P6 VIADD R222, R5, 0xfffffff0 ;  /* 0xfffffff005de6836 */ /* 0x000fe20000000000 */
[----:B------:R-:W-:Y:S02]  /*6480*/  CS2R R126, SRZ ;  /* 0x00000000007e7805 */ /* 0x000fe4000001ff00 */
[----:B------:R-:W-:Y:S02]  /*6490*/  CS2R R124, SRZ ;  /* 0x00000000007c7805 */ /* 0x000fe4000001ff00 */
[----:B------:R-:W-:Y:S02]  /*64a0*/  CS2R R118, SRZ ;  /* 0x0000000000767805 */ /* 0x000fe4000001ff00 */
[----:B------:R-:W-:Y:S02]  /*64b0*/  CS2R R116, SRZ ;  /* 0x0000000000747805 */ /* 0x000fe4000001ff00 */
[----:B------:R-:W-:Y:S02]  /*64c0*/  CS2R R110, SRZ ;  /* 0x00000000006e7805 */ /* 0x000fe4000001ff00 */
[----:B------:R-:W-:Y:S01]  /*64d0*/  CS2R R108, SRZ ;  /* 0x00000000006c7805 */ /* 0x000fe2000001ff00 */
[----:B------:R2:W4:Y:S01]  /*64e0*/  SYNCS.PHASECHK.TRANS64.TRYWAIT P2, [R160+URZ+0x210], R3 ;  /* 0x00021003a00075a7 */ /* 0x00052200080411ff */
[----:B-1----:R-:W-:Y:S01]  /*64f0*/  @P5 PLOP3.LUT P3, PT, P0, PT, PT, 0x8, 0x80 ;  /* 0x000000000080581c */ /* 0x002fe2000076e170 */
[----:B------:R-:W-:Y:S01]  /*6500*/  @!UPT UIADD3 URZ, UPT, UPT, URZ, URZ, URZ ;  /* 0x000000fffffff290 */ /* 0x000fe2000fffe0ff */
[----:B--2---:R-:W-:Y:S11]  /*6510*/  @!P5 BRA `(.L_x_110) ;  /* 0x0000000000b8d947 */ /* 0x004ff60003800000 */
[----:B------:R-:W-:Y:S01]  /*6520*/  FSETP.NEU.AND P0, PT, R101, RZ, PT ;  /* 0x000000ff6500720b */ /* 0x000fe20003f0d000 */
[----:B------:R-:W-:Y:S01]  /*6530*/  BSSY B0, `(.L_x_111) ;  /* 0x000000d000007945 */ /* 0x000fe20003800000 */
[----:B------:R-:W-:Y:S02]  /*6540*/  IMAD.MOV.U32 R110, RZ, RZ, RZ ;  /* 0x000000ffff6e7224 */ /* 0x000fe400078e00ff */
[----:B------:R-:W-:Y:S02]  /*6550*/  SEL R5, RZ, 0xffffffff, P0 ;  /* 0xffffffffff057807 */ /* 0x000fe40000000000 */
[----:B------:R-:W-:Y:S04]  /*6560*/  ISETP.NE.U32.AND P0, PT, RZ, UR40, PT ;  /* 0x00000028ff007c0c */ /* 0x000fe8000bf05070 */
[----:B------:R-:W-:Y:S04]  /*6570*/  ISETP.NE.AND.EX P0, PT, RZ, UR41, PT, P0 ;  /* 0x00000029ff007c0c */ /* 0x000fe8000bf05300 */
[----:B------:R-:W-:Y:S02]  /*6580*/  SEL R6, RZ, 0xffffffff, P0 ;  /* 0xffffffffff067807 */ /* 0x000fe40000000000 */
[----:B------:R-:W-:Y:S04]  /*6590*/  LOP3.LUT P0, RZ, R206, 0xff, RZ, 0xc0, !PT ;  /* 0x000000ffceff7812 */ /* 0x000fe8000780c0ff */
[----:B------:R-:W-:Y:S04]  /*65a0*/  @P1 SEL R5, R6, R5, !P0 ;  /* 0x0000000506051207 */ /* 0x000fe80004000000 */
[----:B------:R-:W-:Y:S01]  /*65b0*/  LOP3.LUT R5, R5, 0x1, RZ, 0xc0, !PT ;  /* 0x0000000105057812 */ /* 0x000fe200078ec0ff */
[----:B------:R-:W-:Y:S06]  /*65c0*/  @!P3 BRA `(.L_x_112) ;  /* 0x00000000000cb947 */ /* 0x000fec0003800000 */
[----:B------:R-:W-:Y:S04]  /*65d0*/  SHF.L.U32 R7, R4, 0x1f, RZ ;  /* 0x0000001f04077819 */ /* 0x000fe800000006ff */
[----:B------:R-:W1:Y:S02]  /*65e0*/  SYNCS.PHASECHK.TRANS64.TRYWAIT P0, [R0+URZ+0x1c0], R7 ;  /* 0x0001c007000075a7 */ /* 0x000e6400080011ff */
[----:B-1----:R-:W-:Y:S05]  /*65f0*/  @!P0 BRA `(.L_x_113) ;  /* 0x0000003000dc8947 */ /* 0x002fea0003800000 */
.L_x_112:
[----:B------:R-:W-:Y:S05]  /*6600*/  BSYNC B0 ;  /* 0x0000000000007941 */ /* 0x000fea0003800000 */
.L_x_111:
[----:B------:R-:W-:Y:S01]  /*6610*/  ISETP.NE.U32.AND P0, PT, R5, 0x1, PT ;  /* 0x000000010500780c */ /* 0x000fe20003f05070 */
[----:B------:R-:W-:Y:S01]  /*6620*/  IMAD.MOV.U32 R111, RZ, RZ, RZ ;  /* 0x000000ffff6f7224 */ /* 0x000fe200078e00ff */
[----:B------:R-:W-:Y:S02]  /*6630*/  CS2R R108, SRZ ;  /* 0x00000000006c7805 */ /* 0x000fe4000001ff00 */
        /* <DEDUP_REMOVED lines=9> */
[----:B------:R-:W-:Y:S01]  /*66d0*/  CS2R R148, SRZ ;  /* 0x0000000000947805 */ /* 0x000fe2000001ff00 */
[----:B------:R2:W1:Y:S01]  /*66e0*/  @P0 LDS.128 R108, [R220+0x300] ;  /* 0x00030000dc6c0984 */ /* 0x0004620000000c00 */
[----:B------:R-:W-:Y:S02]  /*66f0*/  CS2R R158, SRZ ;  /* 0x00000000009e7805 */ /* 0x000fe4000001ff00 */
[----:B------:R-:W-:Y:S02]  /*6700*/  CS2R R156, SRZ ;  /* 0x00000000009c7805 */ /* 0x000fe4000001ff00 */
[----:B------:R-:W-:Y:S01]  /*6710*/  CS2R R166, SRZ ;  /* 0x0000000000a67805 */ /* 0x000fe2000001ff00 */
[----:B------:R2:W1:Y:S01]  /*6720*/  @P0 LDS.128 R116, [R222] ;  /* 0x00000000de740984 */ /* 0x0004620000000c00 */
[----:B------:R-:W-:Y:S02]  /*6730*/  CS2R R164, SRZ ;  /* 0x0000000000a47805 */ /* 0x000fe4000001ff00 */
[----:B------:R-:W-:Y:S02]  /*6740*/  CS2R R174, SRZ ;  /* 0x0000000000ae7805 */ /* 0x000fe4000001ff00 */
[----:B------:R-:W-:Y:S01]  /*6750*/  CS2R R172, SRZ ;  /* 0x0000000000ac7805 */ /* 0x000fe2000001ff00 */
[----:B------:R2:W1:Y:S01]  /*6760*/  @P0 LDS.128 R124, [R220+0x1300] ;  /* 0x00130000dc7c0984 */ /* 0x0004620000000c00 */
[----:B------:R-:W-:Y:S01]  /*6770*/  IMAD.MOV.U32 R183, RZ, RZ, RZ ;  /* 0x000000ffffb77224 */ /* 0x000fe200078e00ff */
[----:B------:R-:W-:Y:S02]  /*6780*/  CS2R R180, SRZ ;  /* 0x0000000000b47805 */ /* 0x000fe4000001ff00 */
[----:B------:R2:W1:Y:S04]  /*6790*/  @P0 LDS.128 R132, [R222+0x1000] ;  /* 0x00100000de840984 */ /* 0x0004680000000c00 */
[----:B------:R2:W1:Y:S04]  /*67a0*/  @P0 LDS.128 R140, [R220+0x2300] ;  /* 0x00230000dc8c0984 */ /* 0x0004680000000c00 */
[----:B------:R2:W1:Y:S04]  /*67b0*/  @P0 LDS.128 R148, [R222+0x2000] ;  /* 0x00200000de940984 */ /* 0x0004680000000c00 */
[----:B------:R2:W1:Y:S04]  /*67c0*/  @P0 LDS.128 R156, [R220+0x3300] ;  /* 0x00330000dc9c0984 */ /* 0x0004680000000c00 */
[----:B------:R2:W1:Y:S04]  /*67d0*/  @P0 LDS.128 R164, [R222+0x3000] ;  /* 0x00300000dea40984 */ /* 0x0004680000000c00 */
[----:B------:R2:W1:Y:S04]  /*67e0*/  @P0 LDS.128 R172, [R220+0x4300] ;  /* 0x00430000dcac0984 */ /* 0x0004680000000c00 */
[----:B------:R2:W1:Y:S02]  /*67f0*/  @P0 LDS.128 R180, [R222+0x4000] ;  /* 0x00400000deb40984 */ /* 0x0004640000000c00 */
.L_x_110:
[----:B------:R-:W-:Y:S05]  /*6800*/  BSYNC B1 ;  /* 0x0000000000017941 */ /* 0x000fea0003800000 */
.L_x_109:
[----:B------:R-:W-:Y:S05]  /*6810*/  IMAD R98, R99, 0x50, R2 ;  /* 0x0000005063627824 */ /* 0x000fea00078e0202 */
[----:B-1----:R-:W-:Y:S04]  /*6820*/  SHF.R.U32.HI R0, RZ, 0x15, R98 ;  /* 0x00000015ff007819 */ /* 0x002fe80000011662 */
[----:B------:R-:W-:Y:S01]  /*6830*/  LOP3.LUT P0, RZ, R0, 0x3, R211, 0x48, !PT ;  /* 0x0000000300ff7812 */ /* 0x000fe200078048d3 */
[----:B------:R-:W-:Y:S01]  /*6840*/  @!UPT UIADD3 URZ, UPT, UPT, URZ, URZ, URZ ;  /* 0x000000fffffff290 */ /* 0x000fe2000fffe0ff */
[----:B----4-:R-:W-:Y:S11]  /*6850*/  @P2 BRA `(.L_x_114) ;  /* 0x0000000000082947 */ /* 0x010ff60003800000 */
[----:B------:R-:W1:Y:S02]  /*6860*/  SYNCS.PHASECHK.TRANS64.TRYWAIT P1, [R160+URZ+0x210], R3 ;  /* 0x00021003a00075a7 */ /* 0x000e6400080211ff */
[----:B-1----:R-:W-:Y:S05]  /*6870*/  @!P1 BRA `(.L_x_115) ;  /* 0x0000003000509947 */ /* 0x002fea0003800000 */
.L_x_114:
[----:B------:R-:W-:Y:S05]  /*6880*/  @!P0 BRA `(.L_x_116) ;  /* 0x0000000000408947 */ /* 0x000fea0003800000 */
[----:B------:R-:W4:Y:S01]  /*6890*/  LDCU.64 UR8, c[0x4][0x70] ;  /* 0x01000e00ff0877ac */ /* 0x000f220008000a00 */
[----:B------:R-:W-:Y:S01]  /*68a0*/  MOV R15, 0x0 ;  /* 0x00000000000f7802 */ /* 0x000fe20000000f00 */
[----:B------:R-:W-:Y:S02]  /*68b0*/  HFMA2 R12, -RZ, RZ, 0, 5.9604644775390625e-08 ;  /* 0x00000001ff0c7431 */ /* 0x000fe400000001ff */
[----:B------:R-:W-:Y:S02]  /*68c0*/  IMAD.MOV.U32 R8, RZ, RZ, 0x192 ;  /* 0x00000192ff087424 */ /* 0x000fe400078e00ff */
[----:B------:R-:W-:Y:S01]  /*68d0*/  IMAD.MOV.U32 R13, RZ, RZ, RZ ;  /* 0x000000ffff0d7224 */ /* 0x000fe200078e00ff */
[----:B------:R-:W5:Y:S01]  /*68e0*/  LDCU.64 UR6, c[0x4][0x78] ;  /* 0x01000f00ff0677ac */ /* 0x000f620008000a00 */
[----:B------:R-:W1:Y:S01]  /*68f0*/  LDC.64 R14, c[0x4][R15] ;  /* 0x010000000f0e7b82 */ /* 0x000e620000000a00 */
[----:B------:R-:W2:Y:S01]  /*6900*/  LDCU.64 UR4, c[0x4][0x10] ;  /* 0x01000200ff0477ac */ /* 0x000ea20008000a00 */
[----:B----4-:R-:W-:Y:S01]  /*6910*/  MOV R5, UR9 ;  /* 0x0000000900057c02 */ /* 0x010fe20008000f00 */
[----:B------:R-:W-:Y:S01]  /*6920*/  IMAD.U32 R4, RZ, RZ, UR8 ;  /* 0x00000008ff047e24 */ /* 0x000fe2000f8e00ff */
[----:B-----5:R-:W-:Y:S01]  /*6930*/  MOV R7, UR7 ;  /* 0x0000000700077c02 */ /* 0x020fe20008000f00 */
[----:B------:R-:W-:Y:S01]  /*6940*/  IMAD.U32 R6, RZ, RZ, UR6 ;  /* 0x00000006ff067e24 */ /* 0x000fe2000f8e00ff */
[----:B--2---:R-:W-:Y:S01]  /*6950*/  MOV R11, UR5 ;  /* 0x00000005000b7c02 */ /* 0x004fe20008000f00 */
[----:B------:R-:W-:Y:S02]  /*6960*/  IMAD.U32 R10, RZ, RZ, UR4 ;  /* 0x00000004ff0a7e24 */ /* 0x000fe4000f8e00ff */
[----:B------:R-:W-:Y:S07]  /*6970*/  LEPC R20, `(.L_x_116) ;  /* 0x000000001014794e */ /* 0x000fee0000000000 */
[----:B-1-3--:R-:W-:Y:S05]  /*6980*/  CALL.ABS.NOINC R14 ;  /* 0x000000000e007343 */ /* 0x00afea0003c00000 */
.L_x_116:
[----:B------:R-:W-:Y:S05]  /*6990*/  WARPSYNC.ALL ;  /* 0x0000000000007948 */ /* 0x000fea0003800000 */
[C---:B------:R-:W-:Y:S01]  /*69a0*/  R2UR UR4, R98.reuse ;  /* 0x00000000620472ca */ /* 0x040fe200000e0000 */
[----:B------:R-:W-:Y:S05]  /*69b0*/  VIADD R0, R98, 0x10 ;  /* 0x0000001062007836 */ /* 0x000fea0000000000 */
[----:B------:R-:W-:Y:S04]  /*69c0*/  SHF.R.U32.HI R0, RZ, 0x15, R0 ;  /* 0x00000015ff007819 */ /* 0x000fe80000011600 */
[----:B------:R-:W-:Y:S03]  /*69d0*/  LOP3.LUT P0, RZ, R0, 0x3, R211, 0x48, !PT ;  /* 0x0000000300ff7812 */ /* 0x000fe600078048d3 */
[----:B------:R-:W4:Y:S10]  /*69e0*/  LDTM.x16 R72, tmem[UR4] ;  /* 0x00000004004879ee */ /* 0x000f340008240000 */
[----:B----4-:R-:W-:Y:S05]  /*69f0*/  @!P0 BRA `(.L_x_117) ;  /* 0x0000000000408947 */ /* 0x010fea0003800000 */
        /* <DEDUP_REMOVED lines=16> */
.L_x_117:
[----:B------:R-:W-:Y:S05]  /*6b00*/  WARPSYNC.ALL ;  /* 0x0000000000007948 */ /* 0x000fea0003800000 */
[C---:B------:R-:W-:Y:S01]  /*6b10*/  R2UR UR4, R98.reuse ;  /* 0x00000000620472ca */ /* 0x040fe200000e0000 */
[----:B------:R-:W-:Y:S05]  /*6b20*/  VIADD R0, R98, 0x20 ;  /* 0x0000002062007836 */ /* 0x000fea0000000000 */
[----:B------:R-:W-:Y:S04]  /*6b30*/  SHF.R.U32.HI R0, RZ, 0x15, R0 ;  /* 0x00000015ff007819 */ /* 0x000fe80000011600 */
[----:B------:R-:W-:Y:S03]  /*6b40*/  LOP3.LUT P0, RZ, R0, 0x3, R211, 0x48, !PT ;  /* 0x0000000300ff7812 */ /* 0x000fe600078048d3 */
[----:B------:R-:W4:Y:S10]  /*6b50*/  LDTM.x16 R56, tmem[UR4+0x10] ;  /* 0x00001004003879ee */ /* 0x000f340008240000 */
        /* <DEDUP_REMOVED lines=17> */
.L_x_118:
        /* <DEDUP_REMOVED lines=23> */
.L_x_119:
        /* <DEDUP_REMOVED lines=23> */
.L_x_120:
[----:B------:R-:W-:Y:S01]  /*6f50*/  ISETP.NE.AND P0, PT, R218, RZ, PT ;  /* 0x000000ffda00720c */ /* 0x000fe20003f05270 */
[----:B------:R-:W-:Y:S05]  /*6f60*/  WARPSYNC.ALL ;  /* 0x0000000000007948 */ /* 0x000fea0003800000 */
[----:B------:R-:W-:Y:S01]  /*6f70*/  R2UR UR4, R98 ;  /* 0x00000000620472ca */ /* 0x000fe200000e0000 */
[----:B---3--:R-:W-:Y:S01]  /*6f80*/  FMUL R0, R96, R72 ;  /* 0x0000004860007220 */ /* 0x008fe20000400000 */
[----:B------:R-:W-:Y:S01]  /*6f90*/  R2UR UR5, R160 ;  /* 0x00000000a00572ca */ /* 0x000fe200000e0000 */
[----:B-1----:R-:W-:Y:S01]  /*6fa0*/  FMUL R3, R96, R73 ;  /* 0x0000004960037220 */ /* 0x002fe20000400000 */
[----:B------:R-:W-:Y:S01]  /*6fb0*/  SHF.L.U32 R100, R108, 0x10, RZ ;  /* 0x000000106c647819 */ /* 0x000fe200000006ff */
[----:B------:R-:W-:Y:S01]  /*6fc0*/  FMUL R20, R96, R74 ;  /* 0x0000004a60147220 */ /* 0x000fe20000400000 */
[----:B------:R-:W-:Y:S01]  /*6fd0*/  LOP3.LUT R102, R108, 0xffff0000, RZ, 0xc0, !PT ;  /* 0xffff00006c667812 */ /* 0x000fe200078ec0ff */
[----:B------:R-:W-:Y:S01]  /*6fe0*/  FMUL R21, R96, R75 ;  /* 0x0000004b60157220 */ /* 0x000fe20000400000 */
[----:B------:R-:W-:Y:S01]  /*6ff0*/  SHF.L.U32 R103, R109, 0x10, RZ ;  /* 0x000000106d677819 */ /* 0x000fe200000006ff */
[----:B------:R-:W-:Y:S01]  /*7000*/  FFMA R0, R101, R100, R0 ;  /* 0x0000006465007223 */ /* 0x000fe20000000000 */
[----:B------:R-:W-:Y:S01]  /*7010*/  LOP3.LUT R104, R109, 0xffff0000, RZ, 0xc0, !PT ;  /* 0xffff00006d687812 */ /* 0x000fe200078ec0ff */
[----:B------:R-:W-:Y:S01]  /*7020*/  FFMA R3, R101, R102, R3 ;  /* 0x0000006665037223 */ /* 0x000fe20000000003 */
[C---:B------:R-:W-:Y:S01]  /*7030*/  SHF.L.U32 R105, R110.reuse, 0x10, RZ ;  /* 0x000000106e697819 */ /* 0x040fe200000006ff */
[----:B------:R-:W1:Y:S01]  /*7040*/  LDTM.x16 R4, tmem[UR4+0x40] ;  /* 0x00004004000479ee */ /* 0x000e620008240000 */
[----:B------:R-:W-:Y:S01]  /*7050*/  LOP3.LUT R106, R110, 0xffff0000, RZ, 0xc0, !PT ;  /* 0xffff00006e6a7812 */ /* 0x000fe200078ec0ff */
[----:B------:R-:W-:Y:S01]  /*7060*/  NOP ;  /* 0x0000000000007918 */ /* 0x000fe20000000000 */
[----:B------:R-:W-:Y:S01]  /*7070*/  SHF.L.U32 R107, R111, 0x10, RZ ;  /* 0x000000106f6b7819 */ /* 0x000fe200000006ff */
[----:B------:R-:W-:Y:S01]  /*7080*/  FFMA R20, R101, R103, R20 ;  /* 0x0000006765147223 */ /* 0x000fe20000000014 */
[----:B------:R-:W-:Y:S01]  /*7090*/  LOP3.LUT R108, R111, 0xffff0000, RZ, 0xc0, !PT ;  /* 0xffff00006f6c7812 */ /* 0x000fe200078ec0ff */
[----:B------:R-:W-:Y:S01]  /*70a0*/  FFMA R21, R101, R104, R21 ;  /* 0x0000006865157223 */ /* 0x000fe20000000015 */
[----:B------:R-:W-:Y:S01]  /*70b0*/  F2FP.BF16.F32.PACK_AB R196, R3, R0 ;  /* 0x0000000003c4723e */ /* 0x000fe200000010ff */
[----:B------:R-:W-:Y:S01]  /*70c0*/  UIADD3 UR5, UPT, UPT, UR5, 0x230, URZ ;  /* 0x0000023005057890 */ /* 0x000fe2000fffe0ff */
[----:B------:R-:W-:Y:S01]  /*70d0*/  SHF.L.U32 R109, R116, 0x10, RZ ;  /* 0x00000010746d7819 */ /* 0x000fe200000006ff */
[----:B------:R-:W-:Y:S01]  /*70e0*/  FMUL R22, R96, R76 ;  /* 0x0000004c60167220 */ /* 0x000fe20000400000 */
[----:B------:R-:W-:Y:S01]  /*70f0*/  F2FP.BF16.F32.PACK_AB R197, R21, R20 ;  /* 0x0000001415c5723e */ /* 0x000fe200000010ff */
[----:B------:R-:W-:Y:S01]  /*7100*/  UPRMT UR5, UR38, 0x654, UR5 ;  /* 0x0000065426057896 */ /* 0x000fe20008000005 */
[----:B------:R-:W-:Y:S01]  /*7110*/  LOP3.LUT R110, R116, 0xffff0000, RZ, 0xc0, !PT ;  /* 0xffff0000746e7812 */ /* 0x000fe200078ec0ff */
[----:B------:R-:W-:Y:S01]  /*7120*/  FFMA R22, R101, R105, R22 ;  /* 0x0000006965167223 */ /* 0x000fe20000000016 */
[C---:B------:R-:W-:Y:S01]  /*7130*/  SHF.L.U32 R111, R117.reuse, 0x10, RZ ;  /* 0x00000010756f7819 */ /* 0x040fe200000006ff */
[C---:B------:R-:W-:Y:S01]  /*7140*/  FMUL R23, R96.reuse, R77 ;  /* 0x0000004d60177220 */ /* 0x040fe20000400000 */
[----:B------:R-:W-:Y:S01]  /*7150*/  LOP3.LUT R112, R117, 0xffff0000, RZ, 0xc0, !PT ;  /* 0xffff000075707812 */ /* 0x000fe200078ec0ff */
[----:B------:R-:W-:Y:S01]  /*7160*/  FMUL R72, R96, R78 ;  /* 0x0000004e60487220 */ /* 0x000fe20000400000 */
[C---:B------:R-:W-:Y:S01]  /*7170*/  SHF.L.U32 R113, R118.reuse, 0x10, RZ ;  /* 0x0000001076717819 */ /* 0x040fe200000006ff */
[----:B------:R-:W-:Y:S01]  /*7180*/  FFMA R23, R101, R106, R23 ;  /* 0x0000006a65177223 */ /* 0x000fe20000000017 */
[----:B------:R-:W-:Y:S01]  /*7190*/  LOP3.LUT R114, R118, 0xffff0000, RZ, 0xc0, !PT ;  /* 0xffff000076727812 */ /* 0x000fe200078ec0ff */
[----:B-1----:R-:W-:Y:S01]  /*71a0*/  SYNCS.ARRIVE.TRANS64.RED.A1T0 RZ, [UR5], RZ ;  /* 0x000000ffffff79a7 */ /* 0x002fe20008100405 */
[----:B------:R-:W-:Y:S01]  /*71b0*/  SHF.L.U32 R115, R119, 0x10, RZ ;  /* 0x0000001077737819 */ /* 0x000fe200000006ff */
[----:B------:R-:W-:Y:S01]  /*71c0*/  FFMA R72, R101, R107, R72 ;  /* 0x0000006b65487223 */ /* 0x000fe20000000048 */
[----:B------:R-:W-:Y:S01]  /*71d0*/  F2FP.BF16.F32.PACK_AB R198, R23, R22 ;  /* 0x0000001617c6723e */ /* 0x000fe200000010ff */
[C---:B------:R-:W-:Y:S01]  /*71e0*/  FMUL R73, R96.reuse, R79 ;  /* 0x0000004f60497220 */ /* 0x040fe20000400000 */
[----:B------:R-:W-:Y:S01]  /*71f0*/  LOP3.LUT R116, R119, 0xffff0000, RZ, 0xc0, !PT ;  /* 0xffff000077747812 */ /* 0x000fe200078ec0ff */
[----:B------:R-:W-:Y:S01]  /*7200*/  FMUL R74, R96, R80 ;  /* 0x00000050604a7220 */ /* 0x000fe20000400000 */
[C---:B------:R-:W-:Y:S01]  /*7210*/  SHF.L.U32 R117, R124.reuse, 0x10, RZ ;  /* 0x000000107c757819 */ /* 0x040fe200000006ff */
[C---:B------:R-:W-:Y:S01]  /*7220*/  FFMA R73, R101.reuse, R108, R73 ;  /* 0x0000006c65497223 */ /* 0x040fe20000000049 */
[----:B------:R-:W-:Y:S01]  /*7230*/  LOP3.LUT R118, R124, 0xffff0000, RZ, 0xc0, !PT ;  /* 0xffff00007c767812 */ /* 0x000fe200078ec0ff */
[----:B------:R-:W-:Y:S01]  /*7240*/  FFMA R74, R101, R109, R74 ;  /* 0x0000006d654a7223 */ /* 0x000fe2000000004a */
[----:B------:R-:W-:Y:S01]  /*7250*/  SHF.L.U32 R119, R125, 0x10, RZ ;  /* 0x000000107d777819 */ /* 0x000fe200000006ff */
[C---:B------:R-:W-:Y:S01]  /*7260*/  FMUL R75, R96.reuse, R81 ;  /* 0x00000051604b7220 */ /* 0x040fe20000400000 */
[----:B------:R-:W-:Y:S01]  /*7270*/  F2FP.BF16.F32.PACK_AB R199, R73, R72 ;  /* 0x0000004849c7723e */ /* 0x000fe200000010ff */
[----:B------:R-:W-:Y:S01]  /*7280*/  FMUL R76, R96, R82 ;  /* 0x00000052604c7220 */ /* 0x000fe20000400000 */
[----:B------:R-:W-:Y:S01]  /*7290*/  LOP3.LUT R120, R125, 0xffff0000, RZ, 0xc0, !PT ;  /* 0xffff00007d787812 */ /* 0x000fe200078ec0ff */
[C---:B------:R-:W-:Y:S01]  /*72a0*/  FFMA R75, R101.reuse, R110, R75 ;  /* 0x0000006e654b7223 */ /* 0x040fe2000000004b */
[C---:B------:R-:W-:Y:S01]  /*72b0*/  SHF.L.U32 R121, R126.reuse, 0x10, RZ ;  /* 0x000000107e797819 */ /* 0x040fe200000006ff */
[----:B------:R1:W-:Y:S01]  /*72c0*/  STS.128 [R220+0x300], R196 ;  /* 0x000300c4dc007388 */ /* 0x0003e20000000c00 */
[----:B------:R-:W-:Y:S01]  /*72d0*/  LOP3.LUT R122, R126, 0xffff0000, RZ, 0xc0, !PT ;  /* 0xffff00007e7a7812 */ /* 0x000fe200078ec0ff */
[----:B------:R-:W-:Y:S01]  /*72e0*/  FFMA R76, R101, R111, R76 ;  /* 0x0000006f654c7223 */ /* 0x000fe2000000004c */
[C---:B------:R-:W-:Y:S01]  /*72f0*/  SHF.L.U32 R123, R127.reuse, 0x10, RZ ;  /* 0x000000107f7b7819 */ /* 0x040fe200000006ff */
[C---:B------:R-:W-:Y:S01]  /*7300*/  FMUL R77, R96.reuse, R83 ;  /* 0x00000053604d7220 */ /* 0x040fe20000400000 */
[----:B------:R-:W-:Y:S01]  /*7310*/  LOP3.LUT R124, R127, 0xffff0000, RZ, 0xc0, !PT ;  /* 0xffff00007f7c7812 */ /* 0x000fe200078ec0ff */
[----:B------:R-:W-:Y:S01]  /*7320*/  FMUL R78, R96, R84 ;  /* 0x00000054604e7220 */ /* 0x000fe20000400000 */
[----:B------:R-:W-:Y:S01]  /*7330*/  F2FP.BF16.F32.PACK_AB R200, R75, R74 ;  /* 0x0000004a4bc8723e */ /* 0x000fe200000010ff */
[C---:B------:R-:W-:Y:S01]  /*7340*/  FFMA R77, R101.reuse, R112, R77 ;  /* 0x00000070654d7223 */ /* 0x040fe2000000004d */
[C---:B------:R-:W-:Y:S01]  /*7350*/  SHF.L.U32 R125, R132.reuse, 0x10, RZ ;  /* 0x00000010847d7819 */ /* 0x040fe200000006ff */
[----:B------:R-:W-:Y:S01]  /*7360*/  FFMA R78, R101, R113, R78 ;  /* 0x00000071654e7223 */ /* 0x000fe2000000004e */
[----:B------:R-:W-:Y:S01]  /*7370*/  LOP3.LUT R126, R132, 0xffff0000, RZ, 0xc0, !PT ;  /* 0xffff0000847e7812 */ /* 0x000fe200078ec0ff */
[C---:B------:R-:W-:Y:S01]  /*7380*/  FMUL R79, R96.reuse, R85 ;  /* 0x00000055604f7220 */ /* 0x040fe20000400000 */
[----:B------:R-:W-:Y:S01]  /*7390*/  F2FP.BF16.F32.PACK_AB R201, R77, R76 ;  /* 0x0000004c4dc9723e */ /* 0x000fe200000010ff */
[C---:B------:R-:W-:Y:S01]  /*73a0*/  FMUL R80, R96.reuse, R86 ;  /* 0x0000005660507220 */ /* 0x040fe20000400000 */
[----:B------:R-:W-:Y:S01]  /*73b0*/  SHF.L.U32 R127, R133, 0x10, RZ ;  /* 0x00000010857f7819 */ /* 0x000fe200000006ff */
[----:B------:R-:W-:Y:S01]  /*73c0*/  FFMA R79, R101, R114, R79 ;  /* 0x00000072654f7223 */ /* 0x000fe2000000004f */
[----:B------:R-:W-:Y:S01]  /*73d0*/  LOP3.LUT R128, R133, 0xffff0000, RZ, 0xc0, !PT ;  /* 0xffff000085807812 */ /* 0x000fe200078ec0ff */
[----:B------:R-:W-:Y:S01]  /*73e0*/  FMUL R81, R96, R87 ;  /* 0x0000005760517220 */ /* 0x000fe20000400000 */
[----:B------:R-:W-:Y:S01]  /*73f0*/  SHF.L.U32 R129, R134, 0x10, RZ ;  /* 0x0000001086817819 */ /* 0x000fe200000006ff */
[C---:B------:R-:W-:Y:S01]  /*7400*/  FMUL R56, R96.reuse, R56 ;  /* 0x0000003860387220 */ /* 0x040fe20000400000 */
[----:B------:R-:W-:Y:S01]  /*7410*/  F2FP.BF16.F32.PACK_AB R202, R79, R78 ;  /* 0x0000004e4fca723e */ /* 0x000fe200000010ff */
[----:B------:R-:W-:Y:S01]  /*7420*/  FMUL R57, R96, R57 ;  /* 0x0000003960397220 */ /* 0x000fe20000400000 */
[----:B------:R-:W-:Y:S01]  /*7430*/  LOP3.LUT R130, R134, 0xffff0000, RZ, 0xc0, !PT ;  /* 0xffff000086827812 */ /* 0x000fe200078ec0ff */
[----:B------:R-:W-:Y:S01]  /*7440*/  FFMA R80, R101, R115, R80 ;  /* 0x0000007365507223 */ /* 0x000fe20000000050 */
[C---:B------:R-:W-:Y:S01]  /*7450*/  SHF.L.U32 R131, R135.reuse, 0x10, RZ ;  /* 0x0000001087837819 */ /* 0x040fe200000006ff */
[----:B------:R-:W-:Y:S01]  /*7460*/  FMUL R58, R96, R58 ;  /* 0x0000003a603a7220 */ /* 0x000fe20000400000 */
[----:B------:R-:W-:Y:S01]  /*7470*/  LOP3.LUT R132, R135, 0xffff0000, RZ, 0xc0, !PT ;  /* 0xffff000087847812 */ /* 0x000fe200078ec0ff */
[C---:B------:R-:W-:Y:S01]  /*7480*/  FFMA R81, R101.reuse, R116, R81 ;  /* 0x0000007465517223 */ /* 0x040fe20000000051 */
[----:B------:R-:W-:Y:S01]  /*7490*/  SHF.L.U32 R133, R140, 0x10, RZ ;  /* 0x000000108c857819 */ /* 0x000fe200000006ff */
[----:B------:R-:W-:Y:S01]  /*74a0*/  FMUL R59, R96, R59 ;  /* 0x0000003b603b7220 */ /* 0x000fe20000400000 */
[----:B------:R-:W-:Y:S01]  /*74b0*/  LOP3.LUT R134, R140, 0xffff0000, RZ, 0xc0, !PT ;  /* 0xffff00008c867812 */ /* 0x000fe200078ec0ff */
[----:B------:R-:W-:Y:S01]  /*74c0*/  FFMA R56, R101, R117, R56 ;  /* 0x0000007565387223 */ /* 0x000fe20000000038 */
[----:B------:R-:W-:Y:S01]  /*74d0*/  F2FP.BF16.F32.PACK_AB R203, R81, R80 ;  /* 0x0000005051cb723e */ /* 0x000fe200000010ff */
[C---:B------:R-:W-:Y:S01]  /*74e0*/  FMUL R60, R96.reuse, R60 ;  /* 0x0000003c603c7220 */ /* 0x040fe20000400000 */
[----:B------:R-:W-:Y:S01]  /*74f0*/  SHF.L.U32 R135, R141, 0x10, RZ ;  /* 0x000000108d877819 */ /* 0x000fe200000006ff */
[----:B------:R-:W-:Y:S01]  /*7500*/  FFMA R57, R101, R118, R57 ;  /* 0x0000007665397223 */ /* 0x000fe20000000039 */
[----:B------:R-:W-:Y:S01]  /*7510*/  LOP3.LUT R136, R141, 0xffff0000, RZ, 0xc0, !PT ;  /* 0xffff00008d887812 */ /* 0x000fe200078ec0ff */
[----:B------:R-:W-:Y:S01]  /*7520*/  FMUL R61, R96, R61 ;  /* 0x0000003d603d7220 */ /* 0x000fe20000400000 */
[----:B------:R-:W-:Y:S01]  /*7530*/  SHF.L.U32 R137, R142, 0x10, RZ ;  /* 0x000000108e897819 */ /* 0x000fe200000006ff */
[----:B------:R-:W-:Y:S01]  /*7540*/  FFMA R58, R101, R119, R58 ;  /* 0x00000077653a7223 */ /* 0x000fe2000000003a */
[----:B-1----:R-:W-:Y:S01]  /*7550*/  F2FP.BF16.F32.PACK_AB R196, R57, R56 ;  /* 0x0000003839c4723e */ /* 0x002fe200000010ff */
[----:B------:R-:W-:Y:S01]  /*7560*/  FMUL R62, R96, R62 ;  /* 0x0000003e603e7220 */ /* 0x000fe20000400000 */
[----:B------:R-:W-:Y:S01]  /*7570*/  LOP3.LUT R138, R142, 0xffff0000, RZ, 0xc0, !PT ;  /* 0xffff00008e8a7812 */ /* 0x000fe200078ec0ff */
[----:B------:R-:W-:Y:S01]  /*7580*/  FFMA R59, R101, R120, R59 ;  /* 0x00000078653b7223 */ /* 0x000fe2000000003b */
[C---:B------:R-:W-:Y:S01]  /*7590*/  SHF.L.U32 R139, R143.reuse, 0x10, RZ ;  /* 0x000000108f8b7819 */ /* 0x040fe200000006ff */
[----:B------:R-:W-:Y:S01]  /*75a0*/  FMUL R63, R96, R63 ;  /* 0x0000003f603f7220 */ /* 0x000fe20000400000 */
[----:B------:R-:W-:Y:S01]  /*75b0*/  LOP3.LUT R140, R143, 0xffff0000, RZ, 0xc0, !PT ;  /* 0xffff00008f8c7812 */ /* 0x000fe200078ec0ff */
[----:B------:R-:W-:Y:S01]  /*75c0*/  FFMA R60, R101, R121, R60 ;  /* 0x00000079653c7223 */ /* 0x000fe2000000003c */
[----:B------:R-:W-:Y:S01]  /*75d0*/  F2FP.BF16.F32.PACK_AB R197, R59, R58 ;  /* 0x0000003a3bc5723e */ /* 0x000fe200000010ff */
[C---:B------:R-:W-:Y:S01]  /*75e0*/  FFMA R61, R101.reuse, R122, R61 ;  /* 0x0000007a653d7223 */ /* 0x040fe2000000003d */
[C---:B------:R-:W-:Y:S01]  /*75f0*/  SHF.L.U32 R141, R148.reuse, 0x10, RZ ;  /* 0x00000010948d7819 */ /* 0x040fe200000006ff */
[C---:B------:R-:W-:Y:S01]  /*7600*/  FFMA R62, R101.reuse, R123, R62 ;  /* 0x0000007b653e7223 */ /* 0x040fe2000000003e */
[----:B------:R-:W-:Y:S01]  /*7610*/  LOP3.LUT R142, R148, 0xffff0000, RZ, 0xc0, !PT ;  /* 0xffff0000948e7812 */ /* 0x000fe200078ec0ff */
[----:B------:R-:W-:Y:S01]  /*7620*/  FFMA R63, R101, R124, R63 ;  /* 0x0000007c653f7223 */ /* 0x000fe2000000003f */
[----:B------:R-:W-:Y:S01]  /*7630*/  F2FP.BF16.F32.PACK_AB R198, R61, R60 ;  /* 0x0000003c3dc6723e */ /* 0x000fe200000010ff */
[----:B------:R1:W-:Y:S01]  /*7640*/  STS.128 [R222], R200 ;  /* 0x000000c8de007388 */ /* 0x0003e20000000c00 */
[----:B------:R-:W-:Y:S01]  /*7650*/  SHF.L.U32 R143, R149, 0x10, RZ ;  /* 0x00000010958f7819 */ /* 0x000fe200000006ff */
[C---:B------:R-:W-:Y:S01]  /*7660*/  FMUL R64, R96.reuse, R64 ;  /* 0x0000004060407220 */ /* 0x040fe20000400000 */
[----:B------:R-:W-:Y:S01]  /*7670*/  F2FP.BF16.F32.PACK_AB R199, R63, R62 ;  /* 0x0000003e3fc7723e */ /* 0x000fe200000010ff */
[C---:B------:R-:W-:Y:S01]  /*7680*/  FMUL R65, R96.reuse, R65 ;  /* 0x0000004160417220 */ /* 0x040fe20000400000 */
[----:B------:R-:W-:Y:S01]  /*7690*/  LOP3.LUT R144, R149, 0xffff0000, RZ, 0xc0, !PT ;  /* 0xffff000095907812 */ /* 0x000fe200078ec0ff */
[----:B------:R-:W-:Y:S01]  /*76a0*/  FMUL R66, R96, R66 ;  /* 0x0000004260427220 */ /* 0x000fe20000400000 */
[C---:B------:R-:W-:Y:S01]  /*76b0*/  SHF.L.U32 R145, R150.reuse, 0x10, RZ ;  /* 0x0000001096917819 */ /* 0x040fe200000006ff */
[----:B------:R3:W-:Y:S01]  /*76c0*/  STS.128 [R220+0x1300], R196 ;  /* 0x001300c4dc007388 */ /* 0x0007e20000000c00 */
[----:B------:R-:W-:Y:S01]  /*76d0*/  LOP3.LUT R146, R150, 0xffff0000, RZ, 0xc0, !PT ;  /* 0xffff000096927812 */ /* 0x000fe200078ec0ff */
[C---:B------:R-:W-:Y:S01]  /*76e0*/  FMUL R67, R96.reuse, R67 ;  /* 0x0000004360437220 */ /* 0x040fe20000400000 */
[----:B------:R-:W-:Y:S01]  /*76f0*/  SHF.L.U32 R147, R151, 0x10, RZ ;  /* 0x0000001097937819 */ /* 0x000fe200000006ff */
[----:B------:R-:W-:Y:S01]  /*7700*/  FFMA R64, R101, R125, R64 ;  /* 0x0000007d65407223 */ /* 0x000fe20000000040 */
[----:B------:R-:W-:Y:S01]  /*7710*/  LOP3.LUT R148, R151, 0xffff0000, RZ, 0xc0, !PT ;  /* 0xffff000097947812 */ /* 0x000fe200078ec0ff */
[----:B------:R-:W-:Y:S01]  /*7720*/  FMUL R68, R96, R68 ;  /* 0x0000004460447220 */ /* 0x000fe20000400000 */
[C---:B------:R-:W-:Y:S01]  /*7730*/  SHF.L.U32 R149, R156.reuse, 0x10, RZ ;  /* 0x000000109c957819 */ /* 0x040fe200000006ff */
[----:B------:R-:W-:Y:S01]  /*7740*/  FFMA R65, R101, R126, R65 ;  /* 0x0000007e65417223 */ /* 0x000fe20000000041 */
        /* <DEDUP_REMOVED lines=13> */
[C---:B------:R-:W-:Y:S01]  /*7820*/  FMUL R40, R96.reuse, R40 ;  /* 0x0000002860287220 */ /* 0x040fe20000400000 */
[----:B-1----:R-:W-:Y:S01]  /*7830*/  F2FP.BF16.F32.PACK_AB R200, R65, R64 ;  /* 0x0000004041c8723e */ /* 0x002fe200000010ff */
[----:B------:R-:W-:Y:S01]  /*7840*/  FFMA R69, R101, R130, R69 ;  /* 0x0000008265457223 */ /* 0x000fe20000000045 */
[----:B------:R-:W-:Y:S01]  /*7850*/  F2FP.BF16.F32.PACK_AB R201, R67, R66 ;  /* 0x0000004243c9723e */ /* 0x000fe200000010ff */
[----:B------:R-:W-:Y:S01]  /*7860*/  FMUL R41, R96, R41 ;  /* 0x0000002960297220 */ /* 0x000fe20000400000 */
[----:B------:R-:W-:Y:S01]  /*7870*/  SHF.L.U32 R157, R164, 0x10, RZ ;  /* 0x00000010a49d7819 */ /* 0x000fe200000006ff */
[----:B------:R-:W-:Y:S01]  /*7880*/  FFMA R70, R101, R131, R70 ;  /* 0x0000008365467223 */ /* 0x000fe20000000046 */
[----:B------:R-:W-:Y:S01]  /*7890*/  F2FP.BF16.F32.PACK_AB R202, R69, R68 ;  /* 0x0000004445ca723e */ /* 0x000fe200000010ff */
[----:B------:R-:W-:Y:S01]  /*78a0*/  FMUL R42, R96, R42 ;  /* 0x0000002a602a7220 */ /* 0x000fe20000400000 */
[----:B------:R-:W-:Y:S01]  /*78b0*/  LOP3.LUT R158, R164, 0xffff0000, RZ, 0xc0, !PT ;  /* 0xffff0000a49e7812 */ /* 0x000fe200078ec0ff */
[----:B------:R-:W-:Y:S01]  /*78c0*/  FFMA R71, R101, R132, R71 ;  /* 0x0000008465477223 */ /* 0x000fe20000000047 */
[----:B------:R-:W-:Y:S01]  /*78d0*/  SHF.L.U32 R159, R165, 0x10, RZ ;  /* 0x00000010a59f7819 */ /* 0x000fe200000006ff */
[C---:B------:R-:W-:Y:S01]  /*78e0*/  FFMA R40, R101.reuse, R133, R40 ;  /* 0x0000008565287223 */ /* 0x040fe20000000028 */
[----:B------:R-:W-:Y:S01]  /*78f0*/  FFMA R41, R101, R134, R41 ;  /* 0x0000008665297223 */ /* 0x000fe20000000029 */
[----:B------:R-:W-:Y:S01]  /*7900*/  LOP3.LUT R160, R165, 0xffff0000, RZ, 0xc0, !PT ;  /* 0xffff0000a5a07812 */ /* 0x000fe200078ec0ff */
[----:B------:R-:W-:Y:S01]  /*7910*/  FFMA R42, R101, R135, R42 ;  /* 0x00000087652a7223 */ /* 0x000fe2000000002a */
[----:B------:R-:W-:Y:S01]  /*7920*/  F2FP.BF16.F32.PACK_AB R203, R71, R70 ;  /* 0x0000004647cb723e */ /* 0x000fe200000010ff */
[C---:B------:R-:W-:Y:S01]  /*7930*/  FMUL R43, R96.reuse, R43 ;  /* 0x0000002b602b7220 */ /* 0x040fe20000400000 */
[----:B---3--:R-:W-:Y:S01]  /*7940*/  F2FP.BF16.F32.PACK_AB R196, R41, R40 ;  /* 0x0000002829c4723e */ /* 0x008fe200000010ff */
[----:B------:R-:W-:Y:S01]  /*7950*/  FMUL R44, R96, R44 ;  /* 0x0000002c602c7220 */ /* 0x000fe20000400000 */
[C---:B------:R-:W-:Y:S01]  /*7960*/  SHF.L.U32 R161, R166.reuse, 0x10, RZ ;  /* 0x00000010a6a17819 */ /* 0x040fe200000006ff */
[----:B------:R1:W-:Y:S01]  /*7970*/  STS.128 [R222+0x1000], R200 ;  /* 0x001000c8de007388 */ /* 0x0003e20000000c00 */
[C---:B------:R-:W-:Y:S01]  /*7980*/  FFMA R43, R101.reuse, R136, R43 ;  /* 0x00000088652b7223 */ /* 0x040fe2000000002b */
[----:B------:R-:W-:Y:S01]  /*7990*/  FFMA R44, R101, R137, R44 ;  /* 0x00000089652c7223 */ /* 0x000fe2000000002c */
[----:B------:R-:W-:Y:S01]  /*79a0*/  LOP3.LUT R162, R166, 0xffff0000, RZ, 0xc0, !PT ;  /* 0xffff0000a6a27812 */ /* 0x000fe200078ec0ff */
[C---:B------:R-:W-:Y:S01]  /*79b0*/  FMUL R45, R96.reuse, R45 ;  /* 0x0000002d602d7220 */ /* 0x040fe20000400000 */
[----:B------:R-:W-:Y:S01]  /*79c0*/  SHF.L.U32 R163, R167, 0x10, RZ ;  /* 0x00000010a7a37819 */ /* 0x000fe200000006ff */
[----:B------:R-:W-:Y:S01]  /*79d0*/  FMUL R46, R96, R46 ;  /* 0x0000002e602e7220 */ /* 0x000fe20000400000 */
[----:B------:R-:W-:Y:S01]  /*79e0*/  F2FP.BF16.F32.PACK_AB R197, R43, R42 ;  /* 0x0000002a2bc5723e */ /* 0x000fe200000010ff */
[----:B------:R-:W-:Y:S01]  /*79f0*/  FFMA R45, R101, R138, R45 ;  /* 0x0000008a652d7223 */ /* 0x000fe2000000002d */
[----:B------:R-:W-:Y:S01]  /*7a00*/  LOP3.LUT R168, R173, 0xffff0000, RZ, 0xc0, !PT ;  /* 0xffff0000ada87812 */ /* 0x000fe200078ec0ff */
[----:B------:R-:W-:Y:S01]  /*7a10*/  FFMA R46, R101, R139, R46 ;  /* 0x0000008b652e7223 */ /* 0x000fe2000000002e */
[----:B------:R-:W-:Y:S01]  /*7a20*/  SHF.L.U32 R169, R174, 0x10, RZ ;  /* 0x00000010aea97819 */ /* 0x000fe200000006ff */
[C---:B------:R-:W-:Y:S01]  /*7a30*/  FMUL R47, R96.reuse, R47 ;  /* 0x0000002f602f7220 */ /* 0x040fe20000400000 */
[----:B------:R-:W-:Y:S01]  /*7a40*/  F2FP.BF16.F32.PACK_AB R198, R45, R44 ;  /* 0x0000002c2dc6723e */ /* 0x000fe200000010ff */
[----:B------:R-:W-:Y:S01]  /*7a50*/  FMUL R48, R96, R48 ;  /* 0x0000003060307220 */ /* 0x000fe20000400000 */
[----:B------:R-:W-:Y:S01]  /*7a60*/  LOP3.LUT R170, R174, 0xffff0000, RZ, 0xc0, !PT ;  /* 0xffff0000aeaa7812 */ /* 0x000fe200078ec0ff */
[----:B------:R-:W-:Y:S01]  /*7a70*/  FFMA R47, R101, R140, R47 ;  /* 0x0000008c652f7223 */ /* 0x000fe2000000002f */
[----:B------:R-:W-:Y:S01]  /*7a80*/  SHF.L.U32 R171, R175, 0x10, RZ ;  /* 0x00000010afab7819 */ /* 0x000fe200000006ff */
[----:B------:R-:W-:Y:S01]  /*7a90*/  FFMA R48, R101, R141, R48 ;  /* 0x0000008d65307223 */ /* 0x000fe20000000030 */
[----:B------:R-:W-:Y:S01]  /*7aa0*/  LOP3.LUT R174, R180, 0xffff0000, RZ, 0xc0, !PT ;  /* 0xffff0000b4ae7812 */ /* 0x000fe200078ec0ff */
[C---:B------:R-:W-:Y:S01]  /*7ab0*/  FMUL R49, R96.reuse, R49 ;  /* 0x0000003160317220 */ /* 0x040fe20000400000 */
[----:B------:R-:W-:Y:S01]  /*7ac0*/  F2FP.BF16.F32.PACK_AB R199, R47, R46 ;  /* 0x0000002e2fc7723e */ /* 0x000fe200000010ff */
[C---:B------:R-:W-:Y:S01]  /*7ad0*/  FMUL R50, R96.reuse, R50 ;  /* 0x0000003260327220 */ /* 0x040fe20000400000 */
[C---:B------:R-:W-:Y:S01]  /*7ae0*/  FMUL R51, R96.reuse, R51 ;  /* 0x0000003360337220 */ /* 0x040fe20000400000 */
[C---:B------:R-:W-:Y:S01]  /*7af0*/  FFMA R49, R101.reuse, R142, R49 ;  /* 0x0000008e65317223 */ /* 0x040fe20000000031 */
[C---:B------:R-:W-:Y:S01]  /*7b00*/  FMUL R52, R96.reuse, R52 ;  /* 0x0000003460347220 */ /* 0x040fe20000400000 */
[----:B------:R3:W-:Y:S01]  /*7b10*/  STS.128 [R220+0x2300], R196 ;  /* 0x002300c4dc007388 */ /* 0x0007e20000000c00 */
[C---:B------:R-:W-:Y:S01]  /*7b20*/  FFMA R50, R101.reuse, R143, R50 ;  /* 0x0000008f65327223 */ /* 0x040fe20000000032 */
[C---:B------:R-:W-:Y:S01]  /*7b30*/  FFMA R51, R101.reuse, R144, R51 ;  /* 0x0000009065337223 */ /* 0x040fe20000000033 */
[----:B------:R-:W-:Y:S01]  /*7b40*/  FFMA R52, R101, R145, R52 ;  /* 0x0000009165347223 */ /* 0x000fe20000000034 */
[C---:B------:R-:W-:Y:S01]  /*7b50*/  FMUL R53, R96.reuse, R53 ;  /* 0x0000003560357220 */ /* 0x040fe20000400000 */
[----:B-1----:R-:W-:Y:S01]  /*7b60*/  F2FP.BF16.F32.PACK_AB R200, R49, R48 ;  /* 0x0000003031c8723e */ /* 0x002fe200000010ff */
[C---:B------:R-:W-:Y:S01]  /*7b70*/  FMUL R54, R96.reuse, R54 ;  /* 0x0000003660367220 */ /* 0x040fe20000400000 */
[----:B------:R-:W-:Y:S01]  /*7b80*/  F2FP.BF16.F32.PACK_AB R201, R51, R50 ;  /* 0x0000003233c9723e */ /* 0x000fe200000010ff */
[C---:B------:R-:W-:Y:S01]  /*7b90*/  FFMA R53, R101.reuse, R146, R53 ;  /* 0x0000009265357223 */ /* 0x040fe20000000035 */
[C---:B------:R-:W-:Y:S01]  /*7ba0*/  FMUL R55, R96.reuse, R55 ;  /* 0x0000003760377220 */ /* 0x040fe20000400000 */
[----:B------:R-:W-:Y:S01]  /*7bb0*/  FFMA R54, R101, R147, R54 ;  /* 0x0000009365367223 */ /* 0x000fe20000000036 */
[C---:B------:R-:W-:Y:S01]  /*7bc0*/  FMUL R24, R96.reuse, R24 ;  /* 0x0000001860187220 */ /* 0x040fe20000400000 */
[C---:B------:R-:W-:Y:S01]  /*7bd0*/  FMUL R25, R96.reuse, R25 ;  /* 0x0000001960197220 */ /* 0x040fe20000400000 */
[----:B------:R-:W-:Y:S01]  /*7be0*/  F2FP.BF16.F32.PACK_AB R202, R53, R52 ;  /* 0x0000003435ca723e */ /* 0x000fe200000010ff */
[C---:B------:R-:W-:Y:S01]  /*7bf0*/  FFMA R55, R101.reuse, R148, R55 ;  /* 0x0000009465377223 */ /* 0x040fe20000000037 */
[C---:B------:R-:W-:Y:S01]  /*7c00*/  FFMA R24, R101.reuse, R149, R24 ;  /* 0x0000009565187223 */ /* 0x040fe20000000018 */
[----:B------:R-:W-:Y:S01]  /*7c10*/  FFMA R25, R101, R150, R25 ;  /* 0x0000009665197223 */ /* 0x000fe20000000019 */
[C---:B------:R-:W-:Y:S01]  /*7c20*/  FMUL R26, R96.reuse, R26 ;  /* 0x0000001a601a7220 */ /* 0x040fe20000400000 */
[C---:B------:R-:W-:Y:S01]  /*7c30*/  FMUL R27, R96.reuse, R27 ;  /* 0x0000001b601b7220 */ /* 0x040fe20000400000 */
[----:B------:R-:W-:Y:S01]  /*7c40*/  F2FP.BF16.F32.PACK_AB R203, R55, R54 ;  /* 0x0000003637cb723e */ /* 0x000fe200000010ff */
[C---:B------:R-:W-:Y:S01]  /*7c50*/  FMUL R28, R96.reuse, R28 ;  /* 0x0000001c601c7220 */ /* 0x040fe20000400000 */
[C---:B------:R-:W-:Y:S01]  /*7c60*/  FFMA R26, R101.reuse, R151, R26 ;  /* 0x00000097651a7223 */ /* 0x040fe2000000001a */
[----:B------:R-:W-:Y:S01]  /*7c70*/  FFMA R27, R101, R152, R27 ;  /* 0x00000098651b7223 */ /* 0x000fe2000000001b */
[----:B------:R-:W-:Y:S01]  /*7c80*/  LOP3.LUT R164, R167, 0xffff0000, RZ, 0xc0, !PT ;  /* 0xffff0000a7a47812 */ /* 0x000fe200078ec0ff */
[----:B------:R1:W-:Y:S01]  /*7c90*/  STS.128 [R222+0x2000], R200 ;  /* 0x002000c8de007388 */ /* 0x0003e20000000c00 */
[C---:B------:R-:W-:Y:S01]  /*7ca0*/  FFMA R28, R101.reuse, R153, R28 ;  /* 0x00000099651c7223 */ /* 0x040fe2000000001c */
[----:B------:R-:W-:Y:S01]  /*7cb0*/  FMUL R29, R96, R29 ;  /* 0x0000001d601d7220 */ /* 0x000fe20000400000 */
[----:B------:R-:W-:Y:S01]  /*7cc0*/  SHF.L.U32 R165, R172, 0x10, RZ ;  /* 0x00000010aca57819 */ /* 0x000fe200000006ff */
[C---:B------:R-:W-:Y:S01]  /*7cd0*/  FMUL R30, R96.reuse, R30 ;  /* 0x0000001e601e7220 */ /* 0x040fe20000400000 */
[----:B------:R-:W-:Y:S01]  /*7ce0*/  FMUL R31, R96, R31 ;  /* 0x0000001f601f7220 */ /* 0x000fe20000400000 */
[----:B------:R-:W-:Y:S01]  /*7cf0*/  LOP3.LUT R166, R172, 0xffff0000, RZ, 0xc0, !PT ;  /* 0xffff0000aca67812 */ /* 0x000fe200078ec0ff */
[----:B------:R-:W-:Y:S01]  /*7d00*/  FFMA R29, R101, R154, R29 ;  /* 0x0000009a651d7223 */ /* 0x000fe2000000001d */
[----:B---3--:R-:W-:Y:S01]  /*7d10*/  F2FP.BF16.F32.PACK_AB R196, R25, R24 ;  /* 0x0000001819c4723e */ /* 0x008fe200000010ff */
[----:B------:R-:W-:Y:S01]  /*7d20*/  FFMA R30, R101, R155, R30 ;  /* 0x0000009b651e7223 */ /* 0x000fe2000000001e */
[----:B------:R-:W-:Y:S01]  /*7d30*/  F2FP.BF16.F32.PACK_AB R197, R27, R26 ;  /* 0x0000001a1bc5723e */ /* 0x000fe200000010ff */
[----:B------:R-:W-:Y:S01]  /*7d40*/  FFMA R31, R101, R156, R31 ;  /* 0x0000009c651f7223 */ /* 0x000fe2000000001f */
[----:B------:R-:W-:Y:S01]  /*7d50*/  F2FP.BF16.F32.PACK_AB R198, R29, R28 ;  /* 0x0000001c1dc6723e */ /* 0x000fe200000010ff */
[C---:B------:R-:W-:Y:S01]  /*7d60*/  FMUL R32, R96.reuse, R32 ;  /* 0x0000002060207220 */ /* 0x040fe20000400000 */
[----:B------:R-:W-:Y:S01]  /*7d70*/  LOP3.LUT R172, R175, 0xffff0000, RZ, 0xc0, !PT ;  /* 0xffff0000afac7812 */ /* 0x000fe200078ec0ff */
[C---:B------:R-:W-:Y:S01]  /*7d80*/  FMUL R33, R96.reuse, R33 ;  /* 0x0000002160217220 */ /* 0x040fe20000400000 */
[----:B------:R-:W-:Y:S01]  /*7d90*/  F2FP.BF16.F32.PACK_AB R199, R31, R30 ;  /* 0x0000001e1fc7723e */ /* 0x000fe200000010ff */
[----:B------:R-:W-:Y:S01]  /*7da0*/  FFMA R32, R101, R157, R32 ;  /* 0x0000009d65207223 */ /* 0x000fe20000000020 */
[----:B------:R-:W-:Y:S01]  /*7db0*/  SHF.L.U32 R175, R181, 0x10, RZ ;  /* 0x00000010b5af7819 */ /* 0x000fe200000006ff */
[C---:B------:R-:W-:Y:S01]  /*7dc0*/  FFMA R33, R101.reuse, R158, R33 ;  /* 0x0000009e65217223 */ /* 0x040fe20000000021 */
[C---:B------:R-:W-:Y:S01]  /*7dd0*/  FMUL R34, R96.reuse, R34 ;  /* 0x0000002260227220 */ /* 0x040fe20000400000 */
[----:B------:R1:W-:Y:S01]  /*7de0*/  STS.128 [R220+0x3300], R196 ;  /* 0x003300c4dc007388 */ /* 0x0003e20000000c00 */
[C---:B------:R-:W-:Y:S01]  /*7df0*/  FMUL R35, R96.reuse, R35 ;  /* 0x0000002360237220 */ /* 0x040fe20000400000 */
[C---:B------:R-:W-:Y:S01]  /*7e00*/  FMUL R36, R96.reuse, R36 ;  /* 0x0000002460247220 */ /* 0x040fe20000400000 */
[C---:B------:R-:W-:Y:S01]  /*7e10*/  FFMA R34, R101.reuse, R159, R34 ;  /* 0x0000009f65227223 */ /* 0x040fe20000000022 */
[C---:B------:R-:W-:Y:S01]  /*7e20*/  FMUL R37, R96.reuse, R37 ;  /* 0x0000002560257220 */ /* 0x040fe20000400000 */
[----:B------:R-:W-:Y:S01]  /*7e30*/  FFMA R35, R101, R160, R35 ;  /* 0x000000a065237223 */ /* 0x000fe20000000023 */
[----:B------:R-:W-:Y:S01]  /*7e40*/  F2FP.BF16.F32.PACK_AB R160, R33, R32 ;  /* 0x0000002021a0723e */ /* 0x000fe200000010ff */
[C---:B------:R-:W-:Y:S01]  /*7e50*/  FFMA R36, R101.reuse, R161, R36 ;  /* 0x000000a165247223 */ /* 0x040fe20000000024 */
[----:B------:R-:W-:Y:S01]  /*7e60*/  FFMA R37, R101, R162, R37 ;  /* 0x000000a265257223 */ /* 0x000fe20000000025 */
[C---:B------:R-:W-:Y:S01]  /*7e70*/  FMUL R38, R96.reuse, R38 ;  /* 0x0000002660267220 */ /* 0x040fe20000400000 */
[C---:B------:R-:W-:Y:S01]  /*7e80*/  FMUL R39, R96.reuse, R39 ;  /* 0x0000002760277220 */ /* 0x040fe20000400000 */
[C---:B------:R-:W-:Y:S01]  /*7e90*/  FMUL R4, R96.reuse, R4 ;  /* 0x0000000460047220 */ /* 0x040fe20000400000 */
[----:B------:R-:W-:Y:S01]  /*7ea0*/  SHF.L.U32 R167, R173, 0x10, RZ ;  /* 0x00000010ada77819 */ /* 0x000fe200000006ff */
[C---:B------:R-:W-:Y:S01]  /*7eb0*/  FMUL R5, R96.reuse, R5 ;  /* 0x0000000560057220 */ /* 0x040fe20000400000 */
[C---:B------:R-:W-:Y:S01]  /*7ec0*/  FFMA R38, R101.reuse, R163, R38 ;  /* 0x000000a365267223 */ /* 0x040fe20000000026 */
        /* <DEDUP_REMOVED lines=8> */
[----:B------:R-:W-:Y:S01]  /*7f50*/  FMUL R10, R96, R10 ;  /* 0x0000000a600a7220 */ /* 0x000fe20000400000 */
[----:B------:R-:W-:Y:S01]  /*7f60*/  SHF.L.U32 R173, R180, 0x10, RZ ;  /* 0x00000010b4ad7819 */ /* 0x000fe200000006ff */
[----:B------:R-:W-:Y:S01]  /*7f70*/  FFMA R7, R101, R168, R7 ;  /* 0x000000a865077223 */ /* 0x000fe20000000007 */
[C---:B------:R-:W-:Y:S01]  /*7f80*/  FMUL R11, R96.reuse, R11 ;  /* 0x0000000b600b7220 */ /* 0x040fe20000400000 */
[----:B------:R-:W-:Y:S01]  /*7f90*/  F2FP.BF16.F32.PACK_AB R161, R35, R34 ;  /* 0x0000002223a1723e */ /* 0x000fe200000010ff */
[----:B------:R-:W-:Y:S01]  /*7fa0*/  FFMA R8, R101, R169, R8 ;  /* 0x000000a965087223 */ /* 0x000fe20000000008 */
[----:B------:R-:W-:Y:S01]  /*7fb0*/  F2FP.BF16.F32.PACK_AB R162, R37, R36 ;  /* 0x0000002425a2723e */ /* 0x000fe200000010ff */
[C---:B------:R-:W-:Y:S01]  /*7fc0*/  FMUL R12, R96.reuse, R12 ;  /* 0x0000000c600c7220 */ /* 0x040fe20000400000 */
[----:B------:R-:W-:Y:S01]  /*7fd0*/  F2FP.BF16.F32.PACK_AB R163, R39, R38 ;  /* 0x0000002627a3723e */ /* 0x000fe200000010ff */
[C---:B------:R-:W-:Y:S01]  /*7fe0*/  FFMA R9, R101.reuse, R170, R9 ;  /* 0x000000aa65097223 */ /* 0x040fe20000000009 */
[C---:B------:R-:W-:Y:S01]  /*7ff0*/  FMUL R13, R96.reuse, R13 ;  /* 0x0000000d600d7220 */ /* 0x040fe20000400000 */
[----:B------:R-:W-:Y:S01]  /*8000*/  FFMA R10, R101, R171, R10 ;  /* 0x000000ab650a7223 */ /* 0x000fe2000000000a */
[----:B------:R-:W-:Y:S01]  /*8010*/  LOP3.LUT R176, R181, 0xffff0000, RZ, 0xc0, !PT ;  /* 0xffff0000b5b07812 */ /* 0x000fe200078ec0ff */
[----:B------:R1:W-:Y:S01]  /*8020*/  STS.128 [R222+0x3000], R160 ;  /* 0x003000a0de007388 */ /* 0x0003e20000000c00 */
[----:B------:R-:W-:Y:S01]  /*8030*/  FMUL R14, R96, R14 ;  /* 0x0000000e600e7220 */ /* 0x000fe20000400000 */
[C---:B------:R-:W-:Y:S01]  /*8040*/  FFMA R11, R101.reuse, R172, R11 ;  /* 0x000000ac650b7223 */ /* 0x040fe2000000000b */
[----:B------:R-:W-:Y:S01]  /*8050*/  SHF.L.U32 R177, R182, 0x10, RZ ;  /* 0x00000010b6b17819 */ /* 0x000fe200000006ff */
[----:B------:R-:W-:Y:S01]  /*8060*/  FMUL R15, R96, R15 ;  /* 0x0000000f600f7220 */ /* 0x000fe20000400000 */
[C---:B------:R-:W-:Y:S01]  /*8070*/  FFMA R12, R101.reuse, R173, R12 ;  /* 0x000000ad650c7223 */ /* 0x040fe2000000000c */
[----:B------:R-:W-:Y:S01]  /*8080*/  LOP3.LUT R178, R182, 0xffff0000, RZ, 0xc0, !PT ;  /* 0xffff0000b6b27812 */ /* 0x000fe200078ec0ff */
[C---:B------:R-:W-:Y:S01]  /*8090*/  FMUL R16, R96.reuse, R16 ;  /* 0x0000001060107220 */ /* 0x040fe20000400000 */
[----:B------:R-:W-:Y:S01]  /*80a0*/  FFMA R13, R101, R174, R13 ;  /* 0x000000ae650d7223 */ /* 0x000fe2000000000d */
[----:B------:R-:W-:Y:S01]  /*80b0*/  SHF.L.U32 R179, R183, 0x10, RZ ;  /* 0x00000010b7b37819 */ /* 0x000fe200000006ff */
[C---:B------:R-:W-:Y:S01]  /*80c0*/  FMUL R17, R96.reuse, R17 ;  /* 0x0000001160117220 */ /* 0x040fe20000400000 */
[----:B------:R-:W-:Y:S01]  /*80d0*/  FFMA R14, R101, R175, R14 ;  /* 0x000000af650e7223 */ /* 0x000fe2000000000e */
[----:B------:R-:W-:Y:S01]  /*80e0*/  LOP3.LUT R180, R183, 0xffff0000, RZ, 0xc0, !PT ;  /* 0xffff0000b7b47812 */ /* 0x000fe200078ec0ff */
[C---:B------:R-:W-:Y:S01]  /*80f0*/  FMUL R18, R96.reuse, R18 ;  /* 0x0000001260127220 */ /* 0x040fe20000400000 */
[----:B------:R-:W-:Y:S01]  /*8100*/  FFMA R15, R101, R176, R15 ;  /* 0x000000b0650f7223 */ /* 0x000fe2000000000f */
[----:B------:R-:W-:Y:S01]  /*8110*/  FMUL R19, R96, R19 ;  /* 0x0000001360137220 */ /* 0x000fe20000400000 */
[----:B------:R-:W-:Y:S01]  /*8120*/  F2FP.BF16.F32.PACK_AB R168, R5, R4 ;  /* 0x0000000405a8723e */ /* 0x000fe200000010ff */
[----:B------:R-:W-:Y:S01]  /*8130*/  FFMA R16, R101, R177, R16 ;  /* 0x000000b165107223 */ /* 0x000fe20000000010 */
[----:B------:R-:W-:Y:S01]  /*8140*/  F2FP.BF16.F32.PACK_AB R169, R7, R6 ;  /* 0x0000000607a9723e */ /* 0x000fe200000010ff */
[----:B------:R-:W-:Y:S01]  /*8150*/  FFMA R17, R101, R178, R17 ;  /* 0x000000b265117223 */ /* 0x000fe20000000011 */
[----:B------:R-:W-:Y:S01]  /*8160*/  F2FP.BF16.F32.PACK_AB R170, R9, R8 ;  /* 0x0000000809aa723e */ /* 0x000fe200000010ff */
[----:B------:R-:W-:Y:S01]  /*8170*/  FFMA R18, R101, R179, R18 ;  /* 0x000000b365127223 */ /* 0x000fe20000000012 */
[----:B------:R-:W-:Y:S01]  /*8180*/  F2FP.BF16.F32.PACK_AB R171, R11, R10 ;  /* 0x0000000a0bab723e */ /* 0x000fe200000010ff */
[----:B------:R-:W-:Y:S01]  /*8190*/  FFMA R19, R101, R180, R19 ;  /* 0x000000b465137223 */ /* 0x000fe20000000013 */
[----:B------:R-:W-:Y:S01]  /*81a0*/  F2FP.BF16.F32.PACK_AB R172, R13, R12 ;  /* 0x0000000c0dac723e */ /* 0x000fe200000010ff */
[----:B------:R-:W-:Y:S01]  /*81b0*/  UIADD3 UR5, UPT, UPT, UR39, 0x1, URZ ;  /* 0x0000000127057890 */ /* 0x000fe2000fffe0ff */
[----:B------:R-:W-:Y:S01]  /*81c0*/  F2FP.BF16.F32.PACK_AB R173, R15, R14 ;  /* 0x0000000e0fad723e */ /* 0x000fe200000010ff */
[----:B------:R1:W-:Y:S01]  /*81d0*/  STS.128 [R220+0x4300], R168 ;  /* 0x004300a8dc007388 */ /* 0x0003e20000000c00 */
[----:B------:R-:W-:Y:S01]  /*81e0*/  F2FP.BF16.F32.PACK_AB R174, R17, R16 ;  /* 0x0000001011ae723e */ /* 0x000fe200000010ff */
[----:B------:R-:W-:Y:S01]  /*81f0*/  BSSY.RECONVERGENT B0, `(.L_x_121) ;  /* 0x000002a000007945 */ /* 0x000fe20003800200 */
[----:B------:R-:W-:Y:S05]  /*8200*/  F2FP.BF16.F32.PACK_AB R175, R19, R18 ;  /* 0x0000001213af723e */ /* 0x000fea00000010ff */
[----:B------:R1:W-:Y:S01]  /*8210*/  STS.128 [R222+0x4000], R172 ;  /* 0x004000acde007388 */ /* 0x0003e20000000c00 */
[----:B------:R-:W-:Y:S01]  /*8220*/  @!PT LDS RZ, [RZ] ;  /* 0x00000000fffff984 */ /* 0x000fe20000000800 */
[----:B------:R-:W-:Y:S01]  /*8230*/  @!PT LDS RZ, [RZ] ;  /* 0x00000000fffff984 */ /* 0x000fe20000000800 */
[----:B------:R-:W-:Y:S01]  /*8240*/  @!PT LDS RZ, [RZ] ;  /* 0x00000000fffff984 */ /* 0x000fe20000000800 */
[----:B------:R-:W-:Y:S01]  /*8250*/  @!PT LDS RZ, [RZ] ;  /* 0x00000000fffff984 */ /* 0x000fe20000000800 */
[----:B------:R3:W-:Y:S07]  /*8260*/  MEMBAR.ALL.CTA ;  /* 0x0000000000007992 */ /* 0x0007ee0000008000 */
[----:B---3--:R-:W3:Y:S02]  /*8270*/  FENCE.VIEW.ASYNC.S ;  /* 0x00000000000073c6 */ /* 0x008ee40000000000 */
[----:B---3--:R-:W-:Y:S06]  /*8280*/  BAR.SYNC.DEFER_BLOCKING 0x1, 0x80 ;  /* 0x0042000000007b1d */ /* 0x008fec0000010000 */
[----:B------:R-:W-:Y:S05]  /*8290*/  @P0 BRA `(.L_x_122) ;  /* 0x00000000007c0947 */ /* 0x000fea0003800000 */
[----:B------:R-:W-:Y:S01]  /*82a0*/  R2UR UR17, R195 ;  /* 0x00000000c31172ca */ /* 0x000fe200000e0000 */
[----:B------:R-:W-:Y:S01]  /*82b0*/  UIADD3 UR6, UP0, UPT, UR48, 0x680, URZ ;  /* 0x0000068030067890 */ /* 0x000fe2000ff1e0ff */
[----:B------:R-:W-:Y:S01]  /*82c0*/  R2UR UR18, R205 ;  /* 0x00000000cd1272ca */ /* 0x000fe200000e0000 */
[----:B------:R-:W-:Y:S02]  /*82d0*/  UIMAD UR4, UR39, 0x5000, UR37 ;  /* 0x00005000270478a4 */ /* 0x000fe4000f8e0225 */
[----:B------:R-:W-:Y:S02]  /*82e0*/  UIADD3.X UR7, UPT, UPT, URZ, UR49, URZ, UP0, !UPT ;  /* 0x00000031ff077290 */ /* 0x000fe400087fe4ff */
[----:B------:R-:W-:Y:S01]  /*82f0*/  UIADD3 UR16, UPT, UPT, UR4, 0x300, URZ ;  /* 0x0000030004107890 */ /* 0x000fe2000fffe0ff */
[----:B------:R-:W-:Y:S01]  /*8300*/  UMOV UR19, UR36 ;  /* 0x0000002400137c82 */ /* 0x000fe20008000000 */
[----:B------:R-:W-:Y:S01]  /*8310*/  UIADD3 UR12, UPT, UPT, UR4, 0x1300, URZ ;  /* 0x00001300040c7890 */ /* 0x000fe2000fffe0ff */
[----:B------:R-:W-:Y:S03]  /*8320*/  UMOV UR15, UR36 ;  /* 0x00000024000f7c82 */ /* 0x000fe60008000000 */
[----:B------:R-:W-:Y:S02]  /*8330*/  UIMAD UR17, UR17, 0x50, URZ ;  /* 0x00000050111178a4 */ /* 0x000fe4000f8e02ff */
[----:B------:R-:W-:Y:S02]  /*8340*/  USHF.L.U32 UR18, UR18, 0x7, URZ ;  /* 0x0000000712127899 */ /* 0x000fe400080006ff */
[----:B------:R-:W-:Y:S02]  /*8350*/  UIADD3 UR13, UPT, UPT, UR17, 0x10, URZ ;  /* 0x00000010110d7890 */ /* 0x000fe4000fffe0ff */
[----:B------:R-:W-:Y:S02]  /*8360*/  UIADD3 UR8, UPT, UPT, UR4, 0x2300, URZ ;  /* 0x0000230004087890 */ /* 0x000fe4000fffe0ff */
[----:B------:R-:W-:Y:S01]  /*8370*/  UIADD3 UR9, UPT, UPT, UR17, 0x20, URZ ;  /* 0x0000002011097890 */ /* 0x000fe2000fffe0ff */
[----:B------:R-:W-:Y:S02]  /*8380*/  UMOV UR14, UR18 ;  /* 0x00000012000e7c82 */ /* 0x000fe40008000000 */
[----:B------:R3:W-:Y:S01]  /*8390*/  UTMASTG.3D [UR16], [UR6] ;  /* 0x00000010060073b5 */ /* 0x0007e20008010000 */
[----:B------:R-:W-:Y:S01]  /*83a0*/  UMOV UR11, UR36 ;  /* 0x00000024000b7c82 */ /* 0x000fe20008000000 */
[----:B------:R-:W-:Y:S01]  /*83b0*/  UMOV UR10, UR18 ;  /* 0x00000012000a7c82 */ /* 0x000fe20008000000 */
[----:B------:R-:W-:Y:S02]  /*83c0*/  UIADD3 UR20, UPT, UPT, UR4, 0x3300, URZ ;  /* 0x0000330004147890 */ /* 0x000fe4000fffe0ff */
[----:B------:R-:W-:Y:S01]  /*83d0*/  UIADD3 UR21, UPT, UPT, UR17, 0x30, URZ ;  /* 0x0000003011157890 */ /* 0x000fe2000fffe0ff */
[----:B------:R-:W-:Y:S01]  /*83e0*/  UMOV UR23, UR36 ;  /* 0x0000002400177c82 */ /* 0x000fe20008000000 */
[----:B------:R3:W-:Y:S01]  /*83f0*/  UTMASTG.3D [UR12], [UR6] ;  /* 0x0000000c060073b5 */ /* 0x0007e20008010000 */
[----:B------:R-:W-:Y:S01]  /*8400*/  UMOV UR22, UR18 ;  /* 0x0000001200167c82 */ /* 0x000fe20008000000 */
[----:B------:R-:W-:Y:S02]  /*8410*/  UIADD3 UR24, UPT, UPT, UR4, 0x4300, URZ ;  /* 0x0000430004187890 */ /* 0x000fe4000fffe0ff */
[----:B------:R-:W-:Y:S01]  /*8420*/  UIADD3 UR25, UPT, UPT, UR17, 0x40, URZ ;  /* 0x0000004011197890 */ /* 0x000fe2000fffe0ff */
[----:B------:R-:W-:Y:S01]  /*8430*/  UMOV UR27, UR36 ;  /* 0x00000024001b7c82 */ /* 0x000fe20008000000 */
[----:B------:R-:W-:Y:S01]  /*8440*/  UMOV UR26, UR18 ;  /* 0x00000012001a7c82 */ /* 0x000fe20008000000 */
[----:B------:R3:W-:Y:S01]  /*8450*/  UTMASTG.3D [UR8], [UR6] ;  /* 0x00000008060073b5 */ /* 0x0007e20008010000 */
[----:B------:R3:W-:Y:S05]  /*8460*/  UTMASTG.3D [UR20], [UR6] ;  /* 0x00000014060073b5 */ /* 0x0007ea0008010000 */
[----:B------:R3:W-:Y:S02]  /*8470*/  UTMASTG.3D [UR24], [UR6] ;  /* 0x00000018060073b5 */ /* 0x0007e40008010000 */
[----:B---3--:R0:W-:Y:S02]  /*8480*/  UTMACMDFLUSH ;  /* 0x00000000000079b7 */ /* 0x0081e40000000000 */
.L_x_122:
[----:B------:R-:W-:Y:S05]  /*8490*/  BSYNC.RECONVERGENT B0 ;  /* 0x0000000000007941 */ /* 0x000fea0003800200 */
.L_x_121:
[----:B------:R-:W-:Y:S04]  /*84a0*/  BSSY.RECONVERGENT B0, `(.L_x_123) ;  /* 0x0000003000007945 */ /* 0x000fe80003800200 */
[----:B------:R-:W-:Y:S05]  /*84b0*/  @P0 BRA `(.L_x_124) ;  /* 0x0000000000040947 */ /* 0x000fea0003800000 */
[----:B------:R-:W-:Y:S04]  /*84c0*/  DEPBAR.LE SB0, 0x0 ;  /* 0x000080000000791a */ /* 0x000fe80000000000 */
.L_x_124:
[----:B------:R-:W-:Y:S05]  /*84d0*/  BSYNC.RECONVERGENT B0 ;  /* 0x0000000000007941 */ /* 0x000fea0003800200 */
.L_x_123:
[----:B------:R-:W-:Y:S01]  /*84e0*/  BAR.SYNC.DEFER_BLOCKING 0x1, 0x80 ;  /* 0x0042000000007b1d */ /* 0x000fe20000010000 */
[----:B------:R-:W-:Y:S01]  /*84f0*/  UIADD3 UR43, UPT, UPT, UR43, 0x1, URZ ;  /* 0x000000012b2b7890 */ /* 0x000fe2000fffe0ff */
[----:B------:R-:W-:Y:S03]  /*8500*/  IADD3 R99, PT, PT, R99, 0x1, RZ ;  /* 0x0000000163637810 */ /* 0x000fe60007ffe0ff */
[----:B------:R-:W-:Y:S09]  /*8510*/  UISETP.NE.AND UP0, UPT, UR43, URZ, UPT ;  /* 0x000000ff2b00728c */ /* 0x000ff2000bf05270 */
[----:B------:R-:W-:Y:S05]  /*8520*/  BRA.U !UP0, `(.L_x_125) ;  /* 0x0000000108287547 */ /* 0x000fea000b800000 */
[----:B------:R-:W-:Y:S01]  /*8530*/  ISETP.NE.AND P0, PT, R223, RZ, PT ;  /* 0x000000ffdf00720c */ /* 0x000fe20003f05270 */
[----:B------:R-:W-:Y:S11]  /*8540*/  IMAD.U32 R0, RZ, RZ, UR38 ;  /* 0x00000026ff007e24 */ /* 0x000ff6000f8e00ff */
[----:B------:R-:W-:Y:S01]  /*8550*/  @!UPT UIADD3 URZ, UPT, UPT, URZ, URZ, URZ ;  /* 0x000000fffffff290 */ /* 0x000fe2000fffe0ff */
[C---:B------:R-:W-:Y:S01]  /*8560*/  @P0 LEA R3, R214.reuse, UR37, 0x3 ;  /* 0x00000025d6030c11 */ /* 0x040fe2000f8e18ff */
[----:B------:R-:W-:Y:S04]  /*8570*/  VIADD R214, R214, 0x1 ;  /* 0x00000001d6d67836 */ /* 0x000fe80000000000 */
[----:B------:R-:W-:Y:S05]  /*8580*/  @P0 VIADD R3, R3, 0x1d0 ;  /* 0x000001d003030836 */ /* 0x000fea0000000000 */
[----:B------:R-:W-:Y:S04]  /*8590*/  @P0 PRMT R0, R0, 0x654, R3 ;  /* 0x0000065400000816 */ /* 0x000fe80000000003 */
[----:B------:R3:W-:Y:S01]  /*85a0*/  @P0 SYNCS.ARRIVE.TRANS64.RED.A1T0 RZ, [R0+URZ], RZ ;  /* 0x000000ff00ff09a7 */ /* 0x0007e200081004ff */
[C---:B------:R-:W-:Y:S04]  /*85b0*/  ISETP.NE.AND P0, PT, R214.reuse, 0x2, PT ;  /* 0x00000002d600780c */ /* 0x040fe80003f05270 */
[----:B------:R-:W-:Y:S09]  /*85c0*/  SEL R214, R214, RZ, P0 ;  /* 0x000000ffd6d67207 */ /* 0x000ff20000000000 */
.L_x_125:
[----:B------:R-:W-:Y:S01]  /*85d0*/  ISETP.NE.AND P2, PT, R219, RZ, PT ;  /* 0x000000ffdb00720c */ /* 0x000fe20003f45270 */
[----:B------:R-:W-:Y:S01]  /*85e0*/  UISETP.NE.AND UP0, UPT, UR5, 0x2, UPT ;  /* 0x000000020500788c */ /* 0x000fe2000bf05270 */
[----:B------:R-:W-:Y:S01]  /*85f0*/  ISETP.NE.AND P0, PT, R221, 0x2, PT ;  /* 0x00000002dd00780c */ /* 0x000fe20003f05270 */
[----:B------:R-:W-:Y:S01]  /*8600*/  IMAD.IADD R195, R95, 0x1, R194 ;  /* 0x000000015fc37824 */ /* 0x000fe200078e02c2 */
[----:B------:R-:W-:Y:S01]  /*8610*/  ISETP.NE.AND P1, PT, R99, 0x4, PT ;  /* 0x000000046300780c */ /* 0x000fe20003f25270 */
[----:B------:R-:W-:Y:S01]  /*8620*/  USEL UR4, URZ, 0x1, UP0 ;  /* 0x00000001ff047887 */ /* 0x000fe20008000000 */
[----:B---3--:R-:W-:Y:S01]  /*8630*/  SEL R0, RZ, 0x1, P0 ;  /* 0x00000001ff007807 */ /* 0x008fe20000000000 */
[----:B------:R-:W-:Y:S01]  /*8640*/  USEL UR39, UR5, URZ, UP0 ;  /* 0x000000ff05277287 */ /* 0x000fe20008000000 */
[----:B------:R-:W-:Y:S01]  /*8650*/  SEL R3, RZ, 0x1, P1 ;  /* 0x00000001ff037807 */ /* 0x000fe20000800000 */
[----:B------:R-:W-:Y:S01]  /*8660*/  IMAD.IADD R205, R97, 0x1, R204 ;  /* 0x0000000161cd7824 */ /* 0x000fe200078e02cc */
[----:B------:R-:W-:Y:S02]  /*8670*/  LOP3.LUT R215, R215, R0, RZ, 0x3c, !PT ;  /* 0x00000000d7d77212 */ /* 0x000fe400078e3cff */
[----:B------:R-:W-:Y:S02]  /*8680*/  LOP3.LUT R217, R217, UR4, RZ, 0x3c, !PT ;  /* 0x00000004d9d97c12 */ /* 0x000fe4000f8e3cff */
[----:B------:R-:W-:Y:S02]  /*8690*/  @P2 R2UR UR36, R213 ;  /* 0x00000000d52422ca */ /* 0x000fe400000e0000 */
[----:B------:R-:W-:Y:S02]  /*86a0*/  LOP3.LUT R216, R216, R3, RZ, 0x3c, !PT ;  /* 0x00000003d8d87212 */ /* 0x000fe400078e3cff */
[----:B------:R-:W-:Y:S02]  /*86b0*/  SEL R221, R221, RZ, P0 ;  /* 0x000000ffdddd7207 */ /* 0x000fe40000000000 */
[----:B------:R-:W-:Y:S01]  /*86c0*/  SEL R99, R99, RZ, P1 ;  /* 0x000000ff63637207 */ /* 0x000fe20000800000 */
[----:B------:R-:W-:Y:S08]  /*86d0*/  @P2 BRA `(.L_x_126) ;  /* 0xffffffd000882947 */ /* 0x000ff0000383ffff */
[----:B------:R-:W-:-:S09]  /*86e0*/  UISETP.NE.AND UP0, UPT, UR42, URZ, UPT ;  /* 0x000000ff2a00728c */ /* 0x000fd2000bf05270 */
[----:B------:R-:W-:Y:S05]  /*86f0*/  BRA.U !UP0, `(.L_x_127) ;  /* 0x0000000108487547 */ /* 0x000fea000b800000 */
[----:B------:R-:W3:Y:S02]  /*8700*/  LDCU.64 UR4, c[0x0][0x890] ;  /* 0x00011200ff0477ac */ /* 0x000ee40008000a00 */
[----:B---3--:R-:W-:-:S04]  /*8710*/  UISETP.NE.U32.AND UP0, UPT, UR4, URZ, UPT ;  /* 0x000000ff0400728c */ /* 0x008fc8000bf05070 */
[----:B------:R-:W-:-:S09]  /*8720*/  UISETP.NE.AND.EX UP0, UPT, UR5, URZ, UPT, UP0 ;  /* 0x000000ff0500728c */ /* 0x000fd2000bf05300 */
[----:B------:R-:W-:Y:S05]  /*8730*/  BRA.U UP0, `(.L_x_128) ;  /* 0x00000001000c7547 */ /* 0x000fea000b800000 */
[----:B------:R-:W-:-:S13]  /*8740*/  FSETP.NEU.AND P0, PT, R101, RZ, PT ;  /* 0x000000ff6500720b */ /* 0x000fda0003f0d000 */
[----:B------:R-:W-:Y:S05]  /*8750*/  @!P0 EXIT ;  /* 0x000000000000894d */ /* 0x000fea0003800000 */
[----:B------:R-:W-:Y:S05]  /*8760*/  BRA `(.L_x_127) ;  /* 0x00000000002c7947 */ /* 0x000fea0003800000 */
.L_x_128:
[----:B------:R-:W-:Y:S01]  /*8770*/  LOP3.LUT P0, RZ, R206, 0xff, RZ, 0xc0, !PT ;  /* 0x000000ffceff7812 */ /* 0x000fe2000780c0ff */
[----:B------:R-:W-:-:S12]  /*8780*/  BSSY.RECONVERGENT B0, `(.L_x_127) ;  /* 0x0000009000007945 */ /* 0x000fd80003800200 */
[----:B------:R-:W-:Y:S05]  /*8790*/  @P0 BRA `(.L_x_129) ;  /* 0x0000000000140947 */ /* 0x000fea0003800000 */
[----:B------:R-:W3:Y:S02]  /*87a0*/  LDCU.64 UR4, c[0x0][0x888] ;  /* 0x00011100ff0477ac */ /* 0x000ee40008000a00 */
[----:B---3--:R-:W-:-:S04]  /*87b0*/  ISETP.NE.U32.AND P0, PT, RZ, UR4, PT ;  /* 0x00000004ff007c0c */ /* 0x008fc8000bf05070 */
[----:B------:R-:W-:-:S13]  /*87c0*/  ISETP.NE.AND.EX P0, PT, RZ, UR5, PT, P0 ;  /* 0x00000005ff007c0c */ /* 0x000fda000bf05300 */
[----:B------:R-:W-:Y:S05]  /*87d0*/  @!P0 EXIT ;  /* 0x000000000000894d */ /* 0x000fea0003800000 */
[----:B------:R-:W-:Y:S05]  /*87e0*/  BRA `(.L_x_130) ;  /* 0x0000000000087947 */ /* 0x000fea0003800000 */
.L_x_129:
[----:B------:R-:W-:-:S13]  /*87f0*/  FSETP.NEU.AND P0, PT, R101, RZ, PT ;  /* 0x000000ff6500720b */ /* 0x000fda0003f0d000 */
[----:B------:R-:W-:Y:S05]  /*8800*/  @!P0 EXIT ;  /* 0x000000000000894d */ /* 0x000fea0003800000 */
.L_x_130:
[----:B------:R-:W-:Y:S05]  /*8810*/  BSYNC.RECONVERGENT B0 ;  /* 0x0000000000007941 */ /* 0x000fea0003800200 */
.L_x_127:
[----:B------:R-:W-:-:S04]  /*8820*/  DEPBAR.LE SB0, 0x0 ;  /* 0x000080000000791a */ /* 0x000fc80000000000 */
[----:B------:R-:W-:Y:S05]  /*8830*/  EXIT ;  /* 0x000000000000794d */ /* 0x000fea0003800000 */
.L_x_20:
[----:B--2---:R2:W1:Y:S02]  /*8840*/  SYNCS.PHASECHK.TRANS64.TRYWAIT P0, [R3+URZ+0x260], R2 ;  /* 0x00026002030075a7 */ /* 0x00446400080011ff */
[----:B-1----:R-:W-:Y:S05]  /*8850*/  @!P0 NANOSLEEP.SYNCS 0x989680 ;  /* 0x009896800000895d */ /* 0x002fea0003900000 */
[----:B------:R-:W1:Y:S02]  /*8860*/  @!P0 SYNCS.PHASECHK.TRANS64 P0, [R3+URZ+0x260], R2 ;  /* 0x00026002030085a7 */ /* 0x000e6400080010ff */
[----:B-1----:R-:W-:Y:S05]  /*8870*/  @!P0 BRA `(.L_x_20) ;  /* 0xfffffffc00f08947 */ /* 0x002fea000383ffff */
[----:B------:R-:W-:Y:S05]  /*8880*/  BRA `(.L_x_131) ;  /* 0xffffff9000147947 */ /* 0x000fea000383ffff */
.L_x_23:
[----:B-1----:R-:W-:Y:S07]  /*8890*/  MOV R2, UR33 ;  /* 0x0000002100027c02 */ /* 0x002fee0008000f00 */
.L_x_132:
[----:B-1----:R1:W2:Y:S02]  /*88a0*/  SYNCS.PHASECHK.TRANS64.TRYWAIT P0, [R2+URZ+0xe0], R5 ;  /* 0x0000e005020075a7 */ /* 0x0022a400080011ff */
[----:B--2---:R-:W-:Y:S05]  /*88b0*/  @!P0 NANOSLEEP.SYNCS 0x989680 ;  /* 0x009896800000895d */ /* 0x004fea0003900000 */
[----:B------:R-:W2:Y:S02]  /*88c0*/  @!P0 SYNCS.PHASECHK.TRANS64 P0, [R2+URZ+0xe0], R5 ;  /* 0x0000e005020085a7 */ /* 0x000ea400080010ff */
[----:B--2---:R-:W-:Y:S05]  /*88d0*/  @!P0 BRA `(.L_x_132) ;  /* 0xfffffffc00f08947 */ /* 0x004fea000383ffff */
[----:B------:R-:W-:Y:S05]  /*88e0*/  BRA `(.L_x_22) ;  /* 0xffffff9000647947 */ /* 0x000fea000383ffff */
.L_x_29:
[----:B-1----:R-:W-:Y:S07]  /*88f0*/  MOV R2, UR17 ;  /* 0x0000001100027c02 */ /* 0x002fee0008000f00 */
.L_x_133:
[----:B-1----:R1:W2:Y:S02]  /*8900*/  SYNCS.PHASECHK.TRANS64.TRYWAIT P0, [R2+URZ+0xe0], R5 ;  /* 0x0000e005020075a7 */ /* 0x0022a400080011ff */
[----:B--2---:R-:W-:Y:S05]  /*8910*/  @!P0 NANOSLEEP.SYNCS 0x989680 ;  /* 0x009896800000895d */ /* 0x004fea0003900000 */
[----:B------:R-:W2:Y:S02]  /*8920*/  @!P0 SYNCS.PHASECHK.TRANS64 P0, [R2+URZ+0xe0], R5 ;  /* 0x0000e005020085a7 */ /* 0x000ea400080010ff */
[----:B--2---:R-:W-:Y:S05]  /*8930*/  @!P0 BRA `(.L_x_133) ;  /* 0xfffffffc00f08947 */ /* 0x004fea000383ffff */
[----:B------:R-:W-:Y:S05]  /*8940*/  BRA `(.L_x_28) ;  /* 0xffffff94000c7947 */ /* 0x000fea000383ffff */
.L_x_33:
[----:B-1----:R1:W2:Y:S02]  /*8950*/  SYNCS.PHASECHK.TRANS64.TRYWAIT P0, [R2+URZ+0x1f0], R3 ;  /* 0x0001f003020075a7 */ /* 0x0022a400080011ff */
[----:B--2---:R-:W-:Y:S05]  /*8960*/  @!P0 NANOSLEEP.SYNCS 0x989680 ;  /* 0x009896800000895d */ /* 0x004fea0003900000 */
[----:B------:R-:W2:Y:S02]  /*8970*/  @!P0 SYNCS.PHASECHK.TRANS64 P0, [R2+URZ+0x1f0], R3 ;  /* 0x0001f003020085a7 */ /* 0x000ea400080010ff */
[----:B--2---:R-:W-:Y:S05]  /*8980*/  @!P0 BRA `(.L_x_33) ;  /* 0xfffffffc00f08947 */ /* 0x004fea000383ffff */
[----:B------:R-:W-:Y:S05]  /*8990*/  BRA `(.L_x_134) ;  /* 0xffffff94009c7947 */ /* 0x000fea000383ffff */
.L_x_37:
[----:B----4-:R-:W-:-:S07]  /*89a0*/  MOV R0, UR5 ;  /* 0x0000000500007c02 */ /* 0x010fce0008000f00 */
.L_x_135:
[----:B-1----:R1:W2:Y:S02]  /*89b0*/  SYNCS.PHASECHK.TRANS64.TRYWAIT P0, [R0+URZ], R3 ;  /* 0x00000003000075a7 */ /* 0x0022a400080011ff */
[----:B--2---:R-:W-:Y:S05]  /*89c0*/  @!P0 NANOSLEEP.SYNCS 0x989680 ;  /* 0x009896800000895d */ /* 0x004fea0003900000 */
[----:B------:R-:W2:Y:S02]  /*89d0*/  @!P0 SYNCS.PHASECHK.TRANS64 P0, [R0+URZ], R3 ;  /* 0x00000003000085a7 */ /* 0x000ea400080010ff */
[----:B--2---:R-:W-:Y:S05]  /*89e0*/  @!P0 BRA `(.L_x_135) ;  /* 0xfffffffc00f08947 */ /* 0x004fea000383ffff */
[----:B------:R-:W-:Y:S05]  /*89f0*/  BRA `(.L_x_136) ;  /* 0xffffff9c000c7947 */ /* 0x000fea000383ffff */
.L_x_38:
[----:B----4-:R-:W-:-:S07]  /*8a00*/  MOV R0, UR5 ;  /* 0x0000000500007c02 */ /* 0x010fce0008000f00 */
.L_x_137:
[----:B-1----:R1:W2:Y:S02]  /*8a10*/  SYNCS.PHASECHK.TRANS64.TRYWAIT P0, [R0+URZ], R3 ;  /* 0x00000003000075a7 */ /* 0x0022a400080011ff */
[----:B--2---:R-:W-:Y:S05]  /*8a20*/  @!P0 NANOSLEEP.SYNCS 0x989680 ;  /* 0x009896800000895d */ /* 0x004fea0003900000 */
[----:B------:R-:W2:Y:S02]  /*8a30*/  @!P0 SYNCS.PHASECHK.TRANS64 P0, [R0+URZ], R3 ;  /* 0x00000003000085a7 */ /* 0x000ea400080010ff */
[----:B--2---:R-:W-:Y:S05]  /*8a40*/  @!P0 BRA `(.L_x_137) ;  /* 0xfffffffc00f08947 */ /* 0x004fea000383ffff */
[----:B------:R-:W-:Y:S05]  /*8a50*/  BRA `(.L_x_138) ;  /* 0xffffff9c00187947 */ /* 0x000fea000383ffff */
.L_x_39:
[----:B----4-:R-:W-:-:S07]  /*8a60*/  MOV R0, UR5 ;  /* 0x0000000500007c02 */ /* 0x010fce0008000f00 */
.L_x_139:
[----:B-1----:R1:W2:Y:S02]  /*8a70*/  SYNCS.PHASECHK.TRANS64.TRYWAIT P0, [R0+URZ], R3 ;  /* 0x00000003000075a7 */ /* 0x0022a400080011ff */
[----:B--2---:R-:W-:Y:S05]  /*8a80*/  @!P0 NANOSLEEP.SYNCS 0x989680 ;  /* 0x009896800000895d */ /* 0x004fea0003900000 */
[----:B------:R-:W2:Y:S02]  /*8a90*/  @!P0 SYNCS.PHASECHK.TRANS64 P0, [R0+URZ], R3 ;  /* 0x00000003000085a7 */ /* 0x000ea400080010ff */
[----:B--2---:R-:W-:Y:S05]  /*8aa0*/  @!P0 BRA `(.L_x_139) ;  /* 0xfffffffc00f08947 */ /* 0x004fea000383ffff */
[----:B------:R-:W-:Y:S05]  /*8ab0*/  BRA `(.L_x_140) ;  /* 0xffffff9c00247947 */ /* 0x000fea000383ffff */
.L_x_40:
[----:B----4-:R-:W-:-:S07]  /*8ac0*/  MOV R0, UR5 ;  /* 0x0000000500007c02 */ /* 0x010fce0008000f00 */
.L_x_141:
[----:B-1----:R1:W2:Y:S02]  /*8ad0*/  SYNCS.PHASECHK.TRANS64.TRYWAIT P0, [R0+URZ], R3 ;  /* 0x00000003000075a7 */ /* 0x0022a400080011ff */
[----:B--2---:R-:W-:Y:S05]  /*8ae0*/  @!P0 NANOSLEEP.SYNCS 0x989680 ;  /* 0x009896800000895d */ /* 0x004fea0003900000 */
[----:B------:R-:W2:Y:S02]  /*8af0*/  @!P0 SYNCS.PHASECHK.TRANS64 P0, [R0+URZ], R3 ;  /* 0x00000003000085a7 */ /* 0x000ea400080010ff */
[----:B--2---:R-:W-:Y:S05]  /*8b00*/  @!P0 BRA `(.L_x_141) ;  /* 0xfffffffc00f08947 */ /* 0x004fea000383ffff */
[----:B------:R-:W-:Y:S05]  /*8b10*/  BRA `(.L_x_142) ;  /* 0xffffff9c00307947 */ /* 0x000fea000383ffff */
.L_x_41:
[----:B----4-:R-:W-:-:S07]  /*8b20*/  MOV R0, UR5 ;  /* 0x0000000500007c02 */ /* 0x010fce0008000f00 */
.L_x_143:
[----:B-1----:R1:W2:Y:S02]  /*8b30*/  SYNCS.PHASECHK.TRANS64.TRYWAIT P0, [R0+URZ], R3 ;  /* 0x00000003000075a7 */ /* 0x0022a400080011ff */
[----:B--2---:R-:W-:Y:S05]  /*8b40*/  @!P0 NANOSLEEP.SYNCS 0x989680 ;  /* 0x009896800000895d */ /* 0x004fea0003900000 */
[----:B------:R-:W2:Y:S02]  /*8b50*/  @!P0 SYNCS.PHASECHK.TRANS64 P0, [R0+URZ], R3 ;  /* 0x00000003000085a7 */ /* 0x000ea400080010ff */
[----:B--2---:R-:W-:Y:S05]  /*8b60*/  @!P0 BRA `(.L_x_143) ;  /* 0xfffffffc00f08947 */ /* 0x004fea000383ffff */
[----:B------:R-:W-:Y:S05]  /*8b70*/  BRA `(.L_x_144) ;  /* 0xffffff9c003c7947 */ /* 0x000fea000383ffff */
.L_x_42:
[----:B----4-:R-:W-:-:S07]  /*8b80*/  MOV R0, UR5 ;  /* 0x0000000500007c02 */ /* 0x010fce0008000f00 */
.L_x_145:
[----:B-1----:R1:W2:Y:S02]  /*8b90*/  SYNCS.PHASECHK.TRANS64.TRYWAIT P0, [R0+URZ], R3 ;  /* 0x00000003000075a7 */ /* 0x0022a400080011ff */
[----:B--2---:R-:W-:Y:S05]  /*8ba0*/  @!P0 NANOSLEEP.SYNCS 0x989680 ;  /* 0x009896800000895d */ /* 0x004fea0003900000 */
[----:B------:R-:W2:Y:S02]  /*8bb0*/  @!P0 SYNCS.PHASECHK.TRANS64 P0, [R0+URZ], R3 ;  /* 0x00000003000085a7 */ /* 0x000ea400080010ff */
[----:B--2---:R-:W-:Y:S05]  /*8bc0*/  @!P0 BRA `(.L_x_145) ;  /* 0xfffffffc00f08947 */ /* 0x004fea000383ffff */
[----:B------:R-:W-:Y:S05]  /*8bd0*/  BRA `(.L_x_146) ;  /* 0xffffff9c00487947 */ /* 0x000fea000383ffff */
.L_x_43:
[----:B----4-:R-:W-:-:S07]  /*8be0*/  MOV R0, UR5 ;  /* 0x0000000500007c02 */ /* 0x010fce0008000f00 */
.L_x_147:
[----:B-1----:R1:W2:Y:S02]  /*8bf0*/  SYNCS.PHASECHK.TRANS64.TRYWAIT P0, [R0+URZ], R3 ;  /* 0x00000003000075a7 */ /* 0x0022a400080011ff */
[----:B--2---:R-:W-:Y:S05]  /*8c00*/  @!P0 NANOSLEEP.SYNCS 0x989680 ;  /* 0x009896800000895d */ /* 0x004fea0003900000 */
[----:B------:R-:W2:Y:S02]  /*8c10*/  @!P0 SYNCS.PHASECHK.TRANS64 P0, [R0+URZ], R3 ;  /* 0x00000003000085a7 */ /* 0x000ea400080010ff */
[----:B--2---:R-:W-:Y:S05]  /*8c20*/  @!P0 BRA `(.L_x_147) ;  /* 0xfffffffc00f08947 */ /* 0x004fea000383ffff */
[----:B------:R-:W-:Y:S05]  /*8c30*/  BRA `(.L_x_148) ;  /* 0xffffff9c00547947 */ /* 0x000fea000383ffff */
.L_x_44:
[----:B----4-:R-:W-:-:S07]  /*8c40*/  MOV R0, UR5 ;  /* 0x0000000500007c02 */ /* 0x010fce0008000f00 */
.L_x_149:
[----:B-1----:R1:W2:Y:S02]  /*8c50*/  SYNCS.PHASECHK.TRANS64.TRYWAIT P0, [R0+URZ], R3 ;  /* 0x00000003000075a7 */ /* 0x0022a400080011ff */
[----:B--2---:R-:W-:Y:S05]  /*8c60*/  @!P0 NANOSLEEP.SYNCS 0x989680 ;  /* 0x009896800000895d */ /* 0x004fea0003900000 */
[----:B------:R-:W2:Y:S02]  /*8c70*/  @!P0 SYNCS.PHASECHK.TRANS64 P0, [R0+URZ], R3 ;  /* 0x00000003000085a7 */ /* 0x000ea400080010ff */
[----:B--2---:R-:W-:Y:S05]  /*8c80*/  @!P0 BRA `(.L_x_149) ;  /* 0xfffffffc00f08947 */ /* 0x004fea000383ffff */
[----:B------:R-:W-:Y:S05]  /*8c90*/  BRA `(.L_x_150) ;  /* 0xffffff9c00607947 */ /* 0x000fea000383ffff */
.L_x_45:
[----:B----4-:R-:W-:-:S07]  /*8ca0*/  MOV R0, UR5 ;  /* 0x0000000500007c02 */ /* 0x010fce0008000f00 */
.L_x_151:
[----:B-1----:R1:W2:Y:S02]  /*8cb0*/  SYNCS.PHASECHK.TRANS64.TRYWAIT P0, [R0+URZ], R3 ;  /* 0x00000003000075a7 */ /* 0x0022a400080011ff */
[----:B--2---:R-:W-:Y:S05]  /*8cc0*/  @!P0 NANOSLEEP.SYNCS 0x989680 ;  /* 0x009896800000895d */ /* 0x004fea0003900000 */
[----:B------:R-:W2:Y:S02]  /*8cd0*/  @!P0 SYNCS.PHASECHK.TRANS64 P0, [R0+URZ], R3 ;  /* 0x00000003000085a7 */ /* 0x000ea400080010ff */
[----:B--2---:R-:W-:Y:S05]  /*8ce0*/  @!P0 BRA `(.L_x_151) ;  /* 0xfffffffc00f08947 */ /* 0x004fea000383ffff */
[----:B------:R-:W-:Y:S05]  /*8cf0*/  BRA `(.L_x_152) ;  /* 0xffffff9c006c7947 */ /* 0x000fea000383ffff */
.L_x_46:
[----:B----4-:R-:W-:-:S07]  /*8d00*/  MOV R0, UR5 ;  /* 0x0000000500007c02 */ /* 0x010fce0008000f00 */
.L_x_153:
[----:B-1----:R1:W2:Y:S02]  /*8d10*/  SYNCS.PHASECHK.TRANS64.TRYWAIT P0, [R0+URZ], R3 ;  /* 0x00000003000075a7 */ /* 0x0022a400080011ff */
[----:B--2---:R-:W-:Y:S05]  /*8d20*/  @!P0 NANOSLEEP.SYNCS 0x989680 ;  /* 0x009896800000895d */ /* 0x004fea0003900000 */
[----:B------:R-:W2:Y:S02]  /*8d30*/  @!P0 SYNCS.PHASECHK.TRANS64 P0, [R0+URZ], R3 ;  /* 0x00000003000085a7 */ /* 0x000ea400080010ff */
[----:B--2---:R-:W-:Y:S05]  /*8d40*/  @!P0 BRA `(.L_x_153) ;  /* 0xfffffffc00f08947 */ /* 0x004fea000383ffff */
[----:B------:R-:W-:Y:S05]  /*8d50*/  BRA `(.L_x_154) ;  /* 0xffffff9c00787947 */ /* 0x000fea000383ffff */
.L_x_47:
[----:B----4-:R-:W-:-:S07]  /*8d60*/  MOV R0, UR5 ;  /* 0x0000000500007c02 */ /* 0x010fce0008000f00 */
.L_x_155:
[----:B-1----:R1:W2:Y:S02]  /*8d70*/  SYNCS.PHASECHK.TRANS64.TRYWAIT P0, [R0+URZ], R3 ;  /* 0x00000003000075a7 */ /* 0x0022a400080011ff */
[----:B--2---:R-:W-:Y:S05]  /*8d80*/  @!P0 NANOSLEEP.SYNCS 0x989680 ;  /* 0x009896800000895d */ /* 0x004fea0003900000 */
[----:B------:R-:W2:Y:S02]  /*8d90*/  @!P0 SYNCS.PHASECHK.TRANS64 P0, [R0+URZ], R3 ;  /* 0x00000003000085a7 */ /* 0x000ea400080010ff */
[----:B--2---:R-:W-:Y:S05]  /*8da0*/  @!P0 BRA `(.L_x_155) ;  /* 0xfffffffc00f08947 */ /* 0x004fea000383ffff */
[----:B------:R-:W-:Y:S05]  /*8db0*/  BRA `(.L_x_156) ;  /* 0xffffff9c00847947 */ /* 0x000fea000383ffff */
.L_x_48:
[----:B----4-:R-:W-:-:S07]  /*8dc0*/  MOV R0, UR5 ;  /* 0x0000000500007c02 */ /* 0x010fce0008000f00 */
.L_x_157:
[----:B-1----:R1:W2:Y:S02]  /*8dd0*/  SYNCS.PHASECHK.TRANS64.TRYWAIT P0, [R0+URZ], R3 ;  /* 0x00000003000075a7 */ /* 0x0022a400080011ff */
[----:B--2---:R-:W-:Y:S05]  /*8de0*/  @!P0 NANOSLEEP.SYNCS 0x989680 ;  /* 0x009896800000895d */ /* 0x004fea0003900000 */
[----:B------:R-:W2:Y:S02]  /*8df0*/  @!P0 SYNCS.PHASECHK.TRANS64 P0, [R0+URZ], R3 ;  /* 0x00000003000085a7 */ /* 0x000ea400080010ff */
[----:B--2---:R-:W-:Y:S05]  /*8e00*/  @!P0 BRA `(.L_x_157) ;  /* 0xfffffffc00f08947 */ /* 0x004fea000383ffff */
[----:B------:R-:W-:Y:S05]  /*8e10*/  BRA `(.L_x_158) ;  /* 0xffffff9c00907947 */ /* 0x000fea000383ffff */
.L_x_49:
[----:B----4-:R-:W-:-:S07]  /*8e20*/  MOV R0, UR5 ;  /* 0x0000000500007c02 */ /* 0x010fce0008000f00 */
.L_x_159:
[----:B-1----:R1:W2:Y:S02]  /*8e30*/  SYNCS.PHASECHK.TRANS64.TRYWAIT P0, [R0+URZ], R3 ;  /* 0x00000003000075a7 */ /* 0x0022a400080011ff */
[----:B--2---:R-:W-:Y:S05]  /*8e40*/  @!P0 NANOSLEEP.SYNCS 0x989680 ;  /* 0x009896800000895d */ /* 0x004fea0003900000 */
[----:B------:R-:W2:Y:S02]  /*8e50*/  @!P0 SYNCS.PHASECHK.TRANS64 P0, [R0+URZ], R3 ;  /* 0x00000003000085a7 */ /* 0x000ea400080010ff */
[----:B--2---:R-:W-:Y:S05]  /*8e60*/  @!P0 BRA `(.L_x_159) ;  /* 0xfffffffc00f08947 */ /* 0x004fea000383ffff */
[----:B------:R-:W-:Y:S05]  /*8e70*/  BRA `(.L_x_160) ;  /* 0xffffff9c009c7947 */ /* 0x000fea000383ffff */
.L_x_50:
[----:B----4-:R-:W-:-:S07]  /*8e80*/  MOV R0, UR5 ;  /* 0x0000000500007c02 */ /* 0x010fce0008000f00 */
.L_x_161:
[----:B-1----:R1:W2:Y:S02]  /*8e90*/  SYNCS.PHASECHK.TRANS64.TRYWAIT P0, [R0+URZ], R3 ;  /* 0x00000003000075a7 */ /* 0x0022a400080011ff */
[----:B--2---:R-:W-:Y:S05]  /*8ea0*/  @!P0 NANOSLEEP.SYNCS 0x989680 ;  /* 0x009896800000895d */ /* 0x004fea0003900000 */
[----:B------:R-:W2:Y:S02]  /*8eb0*/  @!P0 SYNCS.PHASECHK.TRANS64 P0, [R0+URZ], R3 ;  /* 0x00000003000085a7 */ /* 0x000ea400080010ff */
[----:B--2---:R-:W-:Y:S05]  /*8ec0*/  @!P0 BRA `(.L_x_161) ;  /* 0xfffffffc00f08947 */ /* 0x004fea000383ffff */
[----:B------:R-:W-:Y:S05]  /*8ed0*/  BRA `(.L_x_162) ;  /* 0xffffff9c00a87947 */ /* 0x000fea000383ffff */
.L_x_51:
[----:B----4-:R-:W-:-:S07]  /*8ee0*/  MOV R0, UR5 ;  /* 0x0000000500007c02 */ /* 0x010fce0008000f00 */
.L_x_163:
[----:B-1----:R1:W2:Y:S02]  /*8ef0*/  SYNCS.PHASECHK.TRANS64.TRYWAIT P0, [R0+URZ], R3 ;  /* 0x00000003000075a7 */ /* 0x0022a400080011ff */
[----:B--2---:R-:W-:Y:S05]  /*8f00*/  @!P0 NANOSLEEP.SYNCS 0x989680 ;  /* 0x009896800000895d */ /* 0x004fea0003900000 */
[----:B------:R-:W2:Y:S02]  /*8f10*/  @!P0 SYNCS.PHASECHK.TRANS64 P0, [R0+URZ], R3 ;  /* 0x00000003000085a7 */ /* 0x000ea400080010ff */
[----:B--2---:R-:W-:Y:S05]  /*8f20*/  @!P0 BRA `(.L_x_163) ;  /* 0xfffffffc00f08947 */ /* 0x004fea000383ffff */
[----:B------:R-:W-:Y:S05]  /*8f30*/  BRA `(.L_x_164) ;  /* 0xffffff9c00b47947 */ /* 0x000fea000383ffff */
.L_x_52:
[----:B----4-:R-:W-:-:S07]  /*8f40*/  MOV R0, UR5 ;  /* 0x0000000500007c02 */ /* 0x010fce0008000f00 */
.L_x_165:
[----:B-1----:R1:W2:Y:S02]  /*8f50*/  SYNCS.PHASECHK.TRANS64.TRYWAIT P0, [R0+URZ], R3 ;  /* 0x00000003000075a7 */ /* 0x0022a400080011ff */
[----:B--2---:R-:W-:Y:S05]  /*8f60*/  @!P0 NANOSLEEP.SYNCS 0x989680 ;  /* 0x009896800000895d */ /* 0x004fea0003900000 */
[----:B------:R-:W2:Y:S02]  /*8f70*/  @!P0 SYNCS.PHASECHK.TRANS64 P0, [R0+URZ], R3 ;  /* 0x00000003000085a7 */ /* 0x000ea400080010ff */
[----:B--2---:R-:W-:Y:S05]  /*8f80*/  @!P0 BRA `(.L_x_165) ;  /* 0xfffffffc00f08947 */ /* 0x004fea000383ffff */
[----:B------:R-:W-:Y:S05]  /*8f90*/  BRA `(.L_x_166) ;  /* 0xffffff9c00c07947 */ /* 0x000fea000383ffff */
.L_x_53:
[----:B----4-:R-:W-:-:S07]  /*8fa0*/  MOV R0, UR5 ;  /* 0x0000000500007c02 */ /* 0x010fce0008000f00 */
.L_x_167:
[----:B-1----:R1:W2:Y:S02]  /*8fb0*/  SYNCS.PHASECHK.TRANS64.TRYWAIT P0, [R0+URZ], R3 ;  /* 0x00000003000075a7 */ /* 0x0022a400080011ff */
[----:B--2---:R-:W-:Y:S05]  /*8fc0*/  @!P0 NANOSLEEP.SYNCS 0x989680 ;  /* 0x009896800000895d */ /* 0x004fea0003900000 */
[----:B------:R-:W2:Y:S02]  /*8fd0*/  @!P0 SYNCS.PHASECHK.TRANS64 P0, [R0+URZ], R3 ;  /* 0x00000003000085a7 */ /* 0x000ea400080010ff */
[----:B--2---:R-:W-:Y:S05]  /*8fe0*/  @!P0 BRA `(.L_x_167) ;  /* 0xfffffffc00f08947 */ /* 0x004fea000383ffff */
[----:B------:R-:W-:Y:S05]  /*8ff0*/  BRA `(.L_x_168) ;  /* 0xffffff9c00cc7947 */ /* 0x000fea000383ffff */
.L_x_54:
[----:B----4-:R-:W-:-:S07]  /*9000*/  MOV R0, UR5 ;  /* 0x0000000500007c02 */ /* 0x010fce0008000f00 */
.L_x_169:
[----:B-1----:R1:W2:Y:S02]  /*9010*/  SYNCS.PHASECHK.TRANS64.TRYWAIT P0, [R0+URZ], R3 ;  /* 0x00000003000075a7 */ /* 0x0022a400080011ff */
[----:B--2---:R-:W-:Y:S05]  /*9020*/  @!P0 NANOSLEEP.SYNCS 0x989680 ;  /* 0x009896800000895d */ /* 0x004fea0003900000 */
[----:B------:R-:W2:Y:S02]  /*9030*/  @!P0 SYNCS.PHASECHK.TRANS64 P0, [R0+URZ], R3 ;  /* 0x00000003000085a7 */ /* 0x000ea400080010ff */
[----:B--2---:R-:W-:Y:S05]  /*9040*/  @!P0 BRA `(.L_x_169) ;  /* 0xfffffffc00f08947 */ /* 0x004fea000383ffff */
[----:B------:R-:W-:Y:S05]  /*9050*/  BRA `(.L_x_170) ;  /* 0xffffff9c00d87947 */ /* 0x000fea000383ffff */
.L_x_55:
[----:B----4-:R-:W-:-:S07]  /*9060*/  MOV R0, UR5 ;  /* 0x0000000500007c02 */ /* 0x010fce0008000f00 */
.L_x_171:
[----:B-1----:R1:W2:Y:S02]  /*9070*/  SYNCS.PHASECHK.TRANS64.TRYWAIT P0, [R0+URZ], R3 ;  /* 0x00000003000075a7 */ /* 0x0022a400080011ff */
[----:B--2---:R-:W-:Y:S05]  /*9080*/  @!P0 NANOSLEEP.SYNCS 0x989680 ;  /* 0x009896800000895d */ /* 0x004fea0003900000 */
[----:B------:R-:W2:Y:S02]  /*9090*/  @!P0 SYNCS.PHASECHK.TRANS64 P0, [R0+URZ], R3 ;  /* 0x00000003000085a7 */ /* 0x000ea400080010ff */
[----:B--2---:R-:W-:Y:S05]  /*90a0*/  @!P0 BRA `(.L_x_171) ;  /* 0xfffffffc00f08947 */ /* 0x004fea000383ffff */
[----:B------:R-:W-:Y:S05]  /*90b0*/  BRA `(.L_x_172) ;  /* 0xffffff9c00e47947 */ /* 0x000fea000383ffff */
.L_x_56:
[----:B----4-:R-:W-:-:S07]  /*90c0*/  MOV R0, UR5 ;  /* 0x0000000500007c02 */ /* 0x010fce0008000f00 */
.L_x_173:
[----:B-1----:R1:W2:Y:S02]  /*90d0*/  SYNCS.PHASECHK.TRANS64.TRYWAIT P0, [R0+URZ], R3 ;  /* 0x00000003000075a7 */ /* 0x0022a400080011ff */
[----:B--2---:R-:W-:Y:S05]  /*90e0*/  @!P0 NANOSLEEP.SYNCS 0x989680 ;  /* 0x009896800000895d */ /* 0x004fea0003900000 */
[----:B------:R-:W2:Y:S02]  /*90f0*/  @!P0 SYNCS.PHASECHK.TRANS64 P0, [R0+URZ], R3 ;  /* 0x00000003000085a7 */ /* 0x000ea400080010ff */
[----:B--2---:R-:W-:Y:S05]  /*9100*/  @!P0 BRA `(.L_x_173) ;  /* 0xfffffffc00f08947 */ /* 0x004fea000383ffff */
[----:B------:R-:W-:Y:S05]  /*9110*/  BRA `(.L_x_174) ;  /* 0xffffff9c00f07947 */ /* 0x000fea000383ffff */
.L_x_57:
[----:B----4-:R-:W-:-:S07]  /*9120*/  MOV R0, UR5 ;  /* 0x0000000500007c02 */ /* 0x010fce0008000f00 */
.L_x_175:
[----:B-1----:R1:W2:Y:S02]  /*9130*/  SYNCS.PHASECHK.TRANS64.TRYWAIT P0, [R0+URZ], R3 ;  /* 0x00000003000075a7 */ /* 0x0022a400080011ff */
[----:B--2---:R-:W-:Y:S05]  /*9140*/  @!P0 NANOSLEEP.SYNCS 0x989680 ;  /* 0x009896800000895d */ /* 0x004fea0003900000 */
[----:B------:R-:W2:Y:S02]  /*9150*/  @!P0 SYNCS.PHASECHK.TRANS64 P0, [R0+URZ], R3 ;  /* 0x00000003000085a7 */ /* 0x000ea400080010ff */
[----:B--2---:R-:W-:Y:S05]  /*9160*/  @!P0 BRA `(.L_x_175) ;  /* 0xfffffffc00f08947 */ /* 0x004fea000383ffff */
[----:B------:R-:W-:Y:S05]  /*9170*/  BRA `(.L_x_176) ;  /* 0xffffff9c00fc7947 */ /* 0x000fea000383ffff */
.L_x_58:
[----:B----4-:R-:W-:-:S07]  /*9180*/  MOV R0, UR5 ;  /* 0x0000000500007c02 */ /* 0x010fce0008000f00 */
.L_x_177:
[----:B-1----:R1:W2:Y:S02]  /*9190*/  SYNCS.PHASECHK.TRANS64.TRYWAIT P0, [R0+URZ], R3 ;  /* 0x00000003000075a7 */ /* 0x0022a400080011ff */
[----:B--2---:R-:W-:Y:S05]  /*91a0*/  @!P0 NANOSLEEP.SYNCS 0x989680 ;  /* 0x009896800000895d */ /* 0x004fea0003900000 */
[----:B------:R-:W2:Y:S02]  /*91b0*/  @!P0 SYNCS.PHASECHK.TRANS64 P0, [R0+URZ], R3 ;  /* 0x00000003000085a7 */ /* 0x000ea400080010ff */
[----:B--2---:R-:W-:Y:S05]  /*91c0*/  @!P0 BRA `(.L_x_177) ;  /* 0xfffffffc00f08947 */ /* 0x004fea000383ffff */
[----:B------:R-:W-:Y:S05]  /*91d0*/  BRA `(.L_x_178) ;  /* 0xffffffa000087947 */ /* 0x000fea000383ffff */
.L_x_59:
[----:B----4-:R-:W-:-:S07]  /*91e0*/  MOV R0, UR5 ;  /* 0x0000000500007c02 */ /* 0x010fce0008000f00 */
.L_x_179:
[----:B-1----:R1:W2:Y:S02]  /*91f0*/  SYNCS.PHASECHK.TRANS64.TRYWAIT P0, [R0+URZ], R3 ;  /* 0x00000003000075a7 */ /* 0x0022a400080011ff */
[----:B--2---:R-:W-:Y:S05]  /*9200*/  @!P0 NANOSLEEP.SYNCS 0x989680 ;  /* 0x009896800000895d */ /* 0x004fea0003900000 */
[----:B------:R-:W2:Y:S02]  /*9210*/  @!P0 SYNCS.PHASECHK.TRANS64 P0, [R0+URZ], R3 ;  /* 0x00000003000085a7 */ /* 0x000ea400080010ff */
[----:B--2---:R-:W-:Y:S05]  /*9220*/  @!P0 BRA `(.L_x_179) ;  /* 0xfffffffc00f08947 */ /* 0x004fea000383ffff */
[----:B------:R-:W-:Y:S05]  /*9230*/  BRA `(.L_x_180) ;  /* 0xffffffa000147947 */ /* 0x000fea000383ffff */
.L_x_60:
[----:B----4-:R-:W-:-:S07]  /*9240*/  MOV R0, UR5 ;  /* 0x0000000500007c02 */ /* 0x010fce0008000f00 */
.L_x_181:
[----:B-1----:R1:W2:Y:S02]  /*9250*/  SYNCS.PHASECHK.TRANS64.TRYWAIT P0, [R0+URZ], R3 ;  /* 0x00000003000075a7 */ /* 0x0022a400080011ff */
[----:B--2---:R-:W-:Y:S05]  /*9260*/  @!P0 NANOSLEEP.SYNCS 0x989680 ;  /* 0x009896800000895d */ /* 0x004fea0003900000 */
[----:B------:R-:W2:Y:S02]  /*9270*/  @!P0 SYNCS.PHASECHK.TRANS64 P0, [R0+URZ], R3 ;  /* 0x00000003000085a7 */ /* 0x000ea400080010ff */
[----:B--2---:R-:W-:Y:S05]  /*9280*/  @!P0 BRA `(.L_x_181) ;  /* 0xfffffffc00f08947 */ /* 0x004fea000383ffff */
[----:B------:R-:W-:Y:S05]  /*9290*/  BRA `(.L_x_182) ;  /* 0xffffffa000207947 */ /* 0x000fea000383ffff */
.L_x_61:
[----:B----4-:R-:W-:-:S07]  /*92a0*/  MOV R0, UR5 ;  /* 0x0000000500007c02 */ /* 0x010fce0008000f00 */
.L_x_183:
[----:B-1----:R1:W2:Y:S02]  /*92b0*/  SYNCS.PHASECHK.TRANS64.TRYWAIT P0, [R0+URZ], R3 ;  /* 0x00000003000075a7 */ /* 0x0022a400080011ff */
[----:B--2---:R-:W-:Y:S05]  /*92c0*/  @!P0 NANOSLEEP.SYNCS 0x989680 ;  /* 0x009896800000895d */ /* 0x004fea0003900000 */
[----:B------:R-:W2:Y:S02]  /*92d0*/  @!P0 SYNCS.PHASECHK.TRANS64 P0, [R0+URZ], R3 ;  /* 0x00000003000085a7 */ /* 0x000ea400080010ff */
[----:B--2---:R-:W-:Y:S05]  /*92e0*/  @!P0 BRA `(.L_x_183) ;  /* 0xfffffffc00f08947 */ /* 0x004fea000383ffff */
[----:B------:R-:W-:Y:S05]  /*92f0*/  BRA `(.L_x_184) ;  /* 0xffffffa0002c7947 */ /* 0x000fea000383ffff */
.L_x_62:
[----:B----4-:R-:W-:-:S07]  /*9300*/  MOV R0, UR5 ;  /* 0x0000000500007c02 */ /* 0x010fce0008000f00 */
.L_x_185:
[----:B-1----:R1:W2:Y:S02]  /*9310*/  SYNCS.PHASECHK.TRANS64.TRYWAIT P0, [R0+URZ], R3 ;  /* 0x00000003000075a7 */ /* 0x0022a400080011ff */
[----:B--2---:R-:W-:Y:S05]  /*9320*/  @!P0 NANOSLEEP.SYNCS 0x989680 ;  /* 0x009896800000895d */ /* 0x004fea0003900000 */
[----:B------:R-:W2:Y:S02]  /*9330*/  @!P0 SYNCS.PHASECHK.TRANS64 P0, [R0+URZ], R3 ;  /* 0x00000003000085a7 */ /* 0x000ea400080010ff */
[----:B--2---:R-:W-:Y:S05]  /*9340*/  @!P0 BRA `(.L_x_185) ;  /* 0xfffffffc00f08947 */ /* 0x004fea000383ffff */
[----:B------:R-:W-:Y:S05]  /*9350*/  BRA `(.L_x_186) ;  /* 0xffffffa000387947 */ /* 0x000fea000383ffff */
.L_x_63:
[----:B----4-:R-:W-:-:S07]  /*9360*/  MOV R0, UR5 ;  /* 0x0000000500007c02 */ /* 0x010fce0008000f00 */
.L_x_187:
[----:B-1----:R1:W2:Y:S02]  /*9370*/  SYNCS.PHASECHK.TRANS64.TRYWAIT P0, [R0+URZ], R3 ;  /* 0x00000003000075a7 */ /* 0x0022a400080011ff */
[----:B--2---:R-:W-:Y:S05]  /*9380*/  @!P0 NANOSLEEP.SYNCS 0x989680 ;  /* 0x009896800000895d */ /* 0x004fea0003900000 */
[----:B------:R-:W2:Y:S02]  /*9390*/  @!P0 SYNCS.PHASECHK.TRANS64 P0, [R0+URZ], R3 ;  /* 0x00000003000085a7 */ /* 0x000ea400080010ff */
[----:B--2---:R-:W-:Y:S05]  /*93a0*/  @!P0 BRA `(.L_x_187) ;  /* 0xfffffffc00f08947 */ /* 0x004fea000383ffff */
[----:B------:R-:W-:Y:S05]  /*93b0*/  BRA `(.L_x_188) ;  /* 0xffffffa000447947 */ /* 0x000fea000383ffff */
.L_x_66:
[----:B-1----:R1:W2:Y:S02]  /*93c0*/  SYNCS.PHASECHK.TRANS64.TRYWAIT P0, [R0+URZ+0x250], R5 ;  /* 0x00025005000075a7 */ /* 0x0022a400080011ff */
[----:B--2---:R-:W-:Y:S05]  /*93d0*/  @!P0 NANOSLEEP.SYNCS 0x989680 ;  /* 0x009896800000895d */ /* 0x004fea0003900000 */
[----:B------:R-:W2:Y:S02]  /*93e0*/  @!P0 SYNCS.PHASECHK.TRANS64 P0, [R0+URZ+0x250], R5 ;  /* 0x00025005000085a7 */ /* 0x000ea400080010ff */
[----:B--2---:R-:W-:Y:S05]  /*93f0*/  @!P0 BRA `(.L_x_66) ;  /* 0xfffffffc00f08947 */ /* 0x004fea000383ffff */
[----:B------:R-:W-:Y:S05]  /*9400*/  BRA `(.L_x_189) ;  /* 0xffffffa000a07947 */ /* 0x000fea000383ffff */
.L_x_67:
[----:B------:R-:W-:-:S07]  /*9410*/  MOV R0, UR5 ;  /* 0x0000000500007c02 */ /* 0x000fce0008000f00 */
.L_x_190:
[----:B-1----:R1:W2:Y:S02]  /*9420*/  SYNCS.PHASECHK.TRANS64.TRYWAIT P0, [R0+URZ+0x200], R5 ;  /* 0x00020005000075a7 */ /* 0x0022a400080011ff */
[----:B--2---:R-:W-:Y:S05]  /*9430*/  @!P0 NANOSLEEP.SYNCS 0x989680 ;  /* 0x009896800000895d */ /* 0x004fea0003900000 */
[----:B------:R-:W2:Y:S02]  /*9440*/  @!P0 SYNCS.PHASECHK.TRANS64 P0, [R0+URZ+0x200], R5 ;  /* 0x00020005000085a7 */ /* 0x000ea400080010ff */
[----:B--2---:R-:W-:Y:S05]  /*9450*/  @!P0 BRA `(.L_x_190) ;  /* 0xfffffffc00f08947 */ /* 0x004fea000383ffff */
[----:B------:R-:W-:Y:S05]  /*9460*/  BRA `(.L_x_191) ;  /* 0xffffffa000b07947 */ /* 0x000fea000383ffff */
.L_x_68:
[----:B-1----:R1:W2:Y:S02]  /*9470*/  SYNCS.PHASECHK.TRANS64.TRYWAIT P1, [R0+URZ+0x1f0], R5 ;  /* 0x0001f005000075a7 */ /* 0x0022a400080211ff */
[----:B--2---:R-:W-:Y:S05]  /*9480*/  @!P1 NANOSLEEP.SYNCS 0x989680 ;  /* 0x009896800000995d */ /* 0x004fea0003900000 */
[----:B------:R-:W2:Y:S02]  /*9490*/  @!P1 SYNCS.PHASECHK.TRANS64 P1, [R0+URZ+0x1f0], R5 ;  /* 0x0001f005000095a7 */ /* 0x000ea400080210ff */
[----:B--2---:R-:W-:Y:S05]  /*94a0*/  @!P1 BRA `(.L_x_68) ;  /* 0xfffffffc00f09947 */ /* 0x004fea000383ffff */
[----:B------:R-:W-:Y:S05]  /*94b0*/  BRA `(.L_x_192) ;  /* 0xffffffa000e07947 */ /* 0x000fea000383ffff */
.L_x_71:
[----:B------:R-:W-:-:S07]  /*94c0*/  MOV R0, UR5 ;  /* 0x0000000500007c02 */ /* 0x000fce0008000f00 */
.L_x_193:
[----:B-1----:R1:W2:Y:S02]  /*94d0*/  SYNCS.PHASECHK.TRANS64.TRYWAIT P0, [R0+URZ+0x200], R3 ;  /* 0x00020003000075a7 */ /* 0x0022a400080011ff */
[----:B--2---:R-:W-:Y:S05]  /*94e0*/  @!P0 NANOSLEEP.SYNCS 0x989680 ;  /* 0x009896800000895d */ /* 0x004fea0003900000 */
[----:B------:R-:W2:Y:S02]  /*94f0*/  @!P0 SYNCS.PHASECHK.TRANS64 P0, [R0+URZ+0x200], R3 ;  /* 0x00020003000085a7 */ /* 0x000ea400080010ff */
[----:B--2---:R-:W-:Y:S05]  /*9500*/  @!P0 BRA `(.L_x_193) ;  /* 0xfffffffc00f08947 */ /* 0x004fea000383ffff */
[----:B------:R-:W-:Y:S05]  /*9510*/  BRA `(.L_x_70) ;  /* 0xffffffa400347947 */ /* 0x000fea000383ffff */
.L_x_78:
[----:B-1----:R1:W2:Y:S02]  /*9520*/  SYNCS.PHASECHK.TRANS64.TRYWAIT P1, [R0+URZ+0x1f0], R5 ;  /* 0x0001f005000075a7 */ /* 0x0022a400080211ff */
[----:B--2---:R-:W-:Y:S05]  /*9530*/  @!P1 NANOSLEEP.SYNCS 0x989680 ;  /* 0x009896800000995d */ /* 0x004fea0003900000 */
[----:B------:R-:W2:Y:S02]  /*9540*/  @!P1 SYNCS.PHASECHK.TRANS64 P1, [R0+URZ+0x1f0], R5 ;  /* 0x0001f005000095a7 */ /* 0x000ea400080210ff */
[----:B--2---:R-:W-:Y:S05]  /*9550*/  @!P1 BRA `(.L_x_78) ;  /* 0xfffffffc00f09947 */ /* 0x004fea000383ffff */
[----:B------:R-:W-:Y:S05]  /*9560*/  BRA `(.L_x_194) ;  /* 0xffffffa8008c7947 */ /* 0x000fea000383ffff */
.L_x_79:
[----:B------:R-:W-:-:S07]  /*9570*/  MOV R3, UR14 ;  /* 0x0000000e00037c02 */ /* 0x000fce0008000f00 */
.L_x_195:
[----:B-1----:R1:W2:Y:S02]  /*9580*/  SYNCS.PHASECHK.TRANS64.TRYWAIT P0, [R3+URZ+0x230], R0 ;  /* 0x00023000030075a7 */ /* 0x0022a400080011ff */
[----:B--2---:R-:W-:Y:S05]  /*9590*/  @!P0 NANOSLEEP.SYNCS 0x989680 ;  /* 0x009896800000895d */ /* 0x004fea0003900000 */
[----:B------:R-:W2:Y:S02]  /*95a0*/  @!P0 SYNCS.PHASECHK.TRANS64 P0, [R3+URZ+0x230], R0 ;  /* 0x00023000030085a7 */ /* 0x000ea400080010ff */
[----:B--2---:R-:W-:Y:S05]  /*95b0*/  @!P0 BRA `(.L_x_195) ;  /* 0xfffffffc00f08947 */ /* 0x004fea000383ffff */
[----:B------:R-:W-:Y:S05]  /*95c0*/  BRA `(.L_x_196) ;  /* 0xffffffa800c07947 */ /* 0x000fea000383ffff */
.L_x_82:
[----:B------:R-:W-:Y:S07]  /*95d0*/  MOV R0, UR7 ;  /* 0x0000000700007c02 */ /* 0x000fee0008000f00 */
.L_x_197:
[----:B-1----:R1:W2:Y:S02]  /*95e0*/  SYNCS.PHASECHK.TRANS64.TRYWAIT P0, [R0+URZ], R3 ;  /* 0x00000003000075a7 */ /* 0x0022a400080011ff */
[----:B--2---:R-:W-:Y:S05]  /*95f0*/  @!P0 NANOSLEEP.SYNCS 0x989680 ;  /* 0x009896800000895d */ /* 0x004fea0003900000 */
[----:B------:R-:W2:Y:S02]  /*9600*/  @!P0 SYNCS.PHASECHK.TRANS64 P0, [R0+URZ], R3 ;  /* 0x00000003000085a7 */ /* 0x000ea400080010ff */
[----:B--2---:R-:W-:Y:S05]  /*9610*/  @!P0 BRA `(.L_x_197) ;  /* 0xfffffffc00f08947 */ /* 0x004fea000383ffff */
[----:B------:R-:W-:Y:S05]  /*9620*/  BRA `(.L_x_81) ;  /* 0xffffffa800e07947 */ /* 0x000fea000383ffff */
.L_x_85:
[----:B------:R-:W-:-:S07]  /*9630*/  MOV R0, UR5 ;  /* 0x0000000500007c02 */ /* 0x000fce0008000f00 */
.L_x_198:
[----:B--2---:R2:W3:Y:S02]  /*9640*/  SYNCS.PHASECHK.TRANS64.TRYWAIT P0, [R0+URZ], R3 ;  /* 0x00000003000075a7 */ /* 0x0044e400080011ff */
[----:B---3--:R-:W-:Y:S05]  /*9650*/  @!P0 NANOSLEEP.SYNCS 0x989680 ;  /* 0x009896800000895d */ /* 0x008fea0003900000 */
[----:B------:R-:W3:Y:S02]  /*9660*/  @!P0 SYNCS.PHASECHK.TRANS64 P0, [R0+URZ], R3 ;  /* 0x00000003000085a7 */ /* 0x000ee400080010ff */
[----:B---3--:R-:W-:Y:S05]  /*9670*/  @!P0 BRA `(.L_x_198) ;  /* 0xfffffffc00f08947 */ /* 0x008fea000383ffff */
[----:B------:R-:W-:Y:S05]  /*9680*/  BRA `(.L_x_199) ;  /* 0xffffffac00807947 */ /* 0x000fea000383ffff */
.L_x_86:
[----:B------:R-:W-:-:S07]  /*9690*/  MOV R0, UR5 ;  /* 0x0000000500007c02 */ /* 0x000fce0008000f00 */
.L_x_200:
[----:B--2---:R2:W3:Y:S02]  /*96a0*/  SYNCS.PHASECHK.TRANS64.TRYWAIT P0, [R0+URZ], R3 ;  /* 0x00000003000075a7 */ /* 0x0044e400080011ff */
[----:B---3--:R-:W-:Y:S05]  /*96b0*/  @!P0 NANOSLEEP.SYNCS 0x989680 ;  /* 0x009896800000895d */ /* 0x008fea0003900000 */
[----:B------:R-:W3:Y:S02]  /*96c0*/  @!P0 SYNCS.PHASECHK.TRANS64 P0, [R0+URZ], R3 ;  /* 0x00000003000085a7 */ /* 0x000ee400080010ff */
[----:B---3--:R-:W-:Y:S05]  /*96d0*/  @!P0 BRA `(.L_x_200) ;  /* 0xfffffffc00f08947 */ /* 0x008fea000383ffff */
[----:B------:R-:W-:Y:S05]  /*96e0*/  BRA `(.L_x_201) ;  /* 0xffffffac008c7947 */ /* 0x000fea000383ffff */
.L_x_87:
[----:B------:R-:W-:-:S07]  /*96f0*/  MOV R0, UR5 ;  /* 0x0000000500007c02 */ /* 0x000fce0008000f00 */
.L_x_202:
[----:B--2---:R2:W3:Y:S02]  /*9700*/  SYNCS.PHASECHK.TRANS64.TRYWAIT P0, [R0+URZ], R3 ;  /* 0x00000003000075a7 */ /* 0x0044e400080011ff */
[----:B---3--:R-:W-:Y:S05]  /*9710*/  @!P0 NANOSLEEP.SYNCS 0x989680 ;  /* 0x009896800000895d */ /* 0x008fea0003900000 */
[----:B------:R-:W3:Y:S02]  /*9720*/  @!P0 SYNCS.PHASECHK.TRANS64 P0, [R0+URZ], R3 ;  /* 0x00000003000085a7 */ /* 0x000ee400080010ff */
[----:B---3--:R-:W-:Y:S05]  /*9730*/  @!P0 BRA `(.L_x_202) ;  /* 0xfffffffc00f08947 */ /* 0x008fea000383ffff */
[----:B------:R-:W-:Y:S05]  /*9740*/  BRA `(.L_x_203) ;  /* 0xffffffac00987947 */ /* 0x000fea000383ffff */
.L_x_88:
[----:B------:R-:W-:-:S07]  /*9750*/  MOV R0, UR6 ;  /* 0x0000000600007c02 */ /* 0x000fce0008000f00 */
.L_x_204:
[----:B--2---:R2:W3:Y:S02]  /*9760*/  SYNCS.PHASECHK.TRANS64.TRYWAIT P0, [R0+URZ], R3 ;  /* 0x00000003000075a7 */ /* 0x0044e400080011ff */
[----:B---3--:R-:W-:Y:S05]  /*9770*/  @!P0 NANOSLEEP.SYNCS 0x989680 ;  /* 0x009896800000895d */ /* 0x008fea0003900000 */
[----:B------:R-:W3:Y:S02]  /*9780*/  @!P0 SYNCS.PHASECHK.TRANS64 P0, [R0+URZ], R3 ;  /* 0x00000003000085a7 */ /* 0x000ee400080010ff */
[----:B---3--:R-:W-:Y:S05]  /*9790*/  @!P0 BRA `(.L_x_204) ;  /* 0xfffffffc00f08947 */ /* 0x008fea000383ffff */
[----:B------:R-:W-:Y:S05]  /*97a0*/  BRA `(.L_x_205) ;  /* 0xffffffac00a47947 */ /* 0x000fea000383ffff */
.L_x_93:
[----:B--2---:R2:W3:Y:S02]  /*97b0*/  SYNCS.PHASECHK.TRANS64.TRYWAIT P0, [R0+URZ+0x1f0], R3 ;  /* 0x0001f003000075a7 */ /* 0x0044e400080011ff */
[----:B---3--:R-:W-:Y:S05]  /*97c0*/  @!P0 NANOSLEEP.SYNCS 0x989680 ;  /* 0x009896800000895d */ /* 0x008fea0003900000 */
[----:B------:R-:W3:Y:S02]  /*97d0*/  @!P0 SYNCS.PHASECHK.TRANS64 P0, [R0+URZ+0x1f0], R3 ;  /* 0x0001f003000085a7 */ /* 0x000ee400080010ff */
[----:B---3--:R-:W-:Y:S05]  /*97e0*/  @!P0 BRA `(.L_x_93) ;  /* 0xfffffffc00f08947 */ /* 0x008fea000383ffff */
[----:B------:R-:W-:Y:S05]  /*97f0*/  BRA `(.L_x_206) ;  /* 0xffffffb000a07947 */ /* 0x000fea000383ffff */
.L_x_96:
[----:B------:R-:W-:Y:S07]  /*9800*/  MOV R0, UR4 ;  /* 0x0000000400007c02 */ /* 0x000fee0008000f00 */
.L_x_207:
[----:B--2---:R2:W3:Y:S02]  /*9810*/  SYNCS.PHASECHK.TRANS64.TRYWAIT P0, [R0+URZ+0x1e8], R3 ;  /* 0x0001e803000075a7 */ /* 0x0044e400080011ff */
[----:B---3--:R-:W-:Y:S05]  /*9820*/  @!P0 NANOSLEEP.SYNCS 0x989680 ;  /* 0x009896800000895d */ /* 0x008fea0003900000 */
[----:B------:R-:W3:Y:S02]  /*9830*/  @!P0 SYNCS.PHASECHK.TRANS64 P0, [R0+URZ+0x1e8], R3 ;  /* 0x0001e803000085a7 */ /* 0x000ee400080010ff */
[----:B---3--:R-:W-:Y:S05]  /*9840*/  @!P0 BRA `(.L_x_207) ;  /* 0xfffffffc00f08947 */ /* 0x008fea000383ffff */
[----:B------:R-:W-:Y:S05]  /*9850*/  BRA `(.L_x_95) ;  /* 0xffffffb400887947 */ /* 0x000fea000383ffff */
.L_x_99:
[----:B------:R-:W-:Y:S07]  /*9860*/  MOV R3, UR13 ;  /* 0x0000000d00037c02 */ /* 0x000fee0008000f00 */
.L_x_208:
[----:B-1----:R1:W2:Y:S02]  /*9870*/  SYNCS.PHASECHK.TRANS64.TRYWAIT P3, [R3+URZ+0x1d0], R12 ;  /* 0x0001d00c030075a7 */ /* 0x0022a400080611ff */
[----:B--2---:R-:W-:Y:S05]  /*9880*/  @!P3 NANOSLEEP.SYNCS 0x989680 ;  /* 0x009896800000b95d */ /* 0x004fea0003900000 */
[----:B------:R-:W2:Y:S02]  /*9890*/  @!P3 SYNCS.PHASECHK.TRANS64 P3, [R3+URZ+0x1d0], R12 ;  /* 0x0001d00c0300b5a7 */ /* 0x000ea400080610ff */
[----:B--2---:R-:W-:Y:S05]  /*98a0*/  @!P3 BRA `(.L_x_208) ;  /* 0xfffffffc00f0b947 */ /* 0x004fea000383ffff */
[----:B------:R-:W-:Y:S05]  /*98b0*/  BRA `(.L_x_209) ;  /* 0xffffffb800247947 */ /* 0x000fea000383ffff */
.L_x_101:
[----:B------:R-:W-:-:S07]  /*98c0*/  MOV R0, UR4 ;  /* 0x0000000400007c02 */ /* 0x000fce0008000f00 */
.L_x_210:
[----:B-1----:R1:W2:Y:S02]  /*98d0*/  SYNCS.PHASECHK.TRANS64.TRYWAIT P0, [R0+URZ], R3 ;  /* 0x00000003000075a7 */ /* 0x0022a400080011ff */
[----:B--2---:R-:W-:Y:S05]  /*98e0*/  @!P0 NANOSLEEP.SYNCS 0x989680 ;  /* 0x009896800000895d */ /* 0x004fea0003900000 */
[----:B------:R-:W2:Y:S02]  /*98f0*/  @!P0 SYNCS.PHASECHK.TRANS64 P0, [R0+URZ], R3 ;  /* 0x00000003000085a7 */ /* 0x000ea400080010ff */
[----:B--2---:R-:W-:Y:S05]  /*9900*/  @!P0 BRA `(.L_x_210) ;  /* 0xfffffffc00f08947 */ /* 0x004fea000383ffff */
[----:B------:R-:W-:Y:S05]  /*9910*/  BRA `(.L_x_211) ;  /* 0xffffffbc00287947 */ /* 0x000fea000383ffff */
.L_x_103:
[----:B--2---:R2:W4:Y:S02]  /*9920*/  SYNCS.PHASECHK.TRANS64.TRYWAIT P0, [R0+URZ+0x1f0], R3 ;  /* 0x0001f003000075a7 */ /* 0x00452400080011ff */
[----:B----4-:R-:W-:Y:S05]  /*9930*/  @!P0 NANOSLEEP.SYNCS 0x989680 ;  /* 0x009896800000895d */ /* 0x010fea0003900000 */
[----:B------:R-:W4:Y:S02]  /*9940*/  @!P0 SYNCS.PHASECHK.TRANS64 P0, [R0+URZ+0x1f0], R3 ;  /* 0x0001f003000085a7 */ /* 0x000f2400080010ff */
[----:B----4-:R-:W-:Y:S05]  /*9950*/  @!P0 BRA `(.L_x_103) ;  /* 0xfffffffc00f08947 */ /* 0x010fea000383ffff */
[----:B------:R-:W-:Y:S05]  /*9960*/  BRA `(.L_x_212) ;  /* 0xffffffbc00f87947 */ /* 0x000fea000383ffff */
.L_x_113:
[----:B-1----:R1:W2:Y:S02]  /*9970*/  SYNCS.PHASECHK.TRANS64.TRYWAIT P0, [R0+URZ+0x1c0], R7 ;  /* 0x0001c007000075a7 */ /* 0x0022a400080011ff */
[----:B--2---:R-:W-:Y:S05]  /*9980*/  @!P0 NANOSLEEP.SYNCS 0x989680 ;  /* 0x009896800000895d */ /* 0x004fea0003900000 */
[----:B------:R-:W2:Y:S02]  /*9990*/  @!P0 SYNCS.PHASECHK.TRANS64 P0, [R0+URZ+0x1c0], R7 ;  /* 0x0001c007000085a7 */ /* 0x000ea400080010ff */
[----:B--2---:R-:W-:Y:S05]  /*99a0*/  @!P0 BRA `(.L_x_113) ;  /* 0xfffffffc00f08947 */ /* 0x004fea000383ffff */
[----:B------:R-:W-:Y:S05]  /*99b0*/  BRA `(.L_x_112) ;  /* 0xffffffcc00107947 */ /* 0x000fea000383ffff */
.L_x_115:
[----:B-1----:R1:W4:Y:S02]  /*99c0*/  SYNCS.PHASECHK.TRANS64.TRYWAIT P1, [R160+URZ+0x210], R3 ;  /* 0x00021003a00075a7 */ /* 0x00232400080211ff */
[----:B----4-:R-:W-:Y:S05]  /*99d0*/  @!P1 NANOSLEEP.SYNCS 0x989680 ;  /* 0x009896800000995d */ /* 0x010fea0003900000 */
[----:B------:R-:W4:Y:S02]  /*99e0*/  @!P1 SYNCS.PHASECHK.TRANS64 P1, [R160+URZ+0x210], R3 ;  /* 0x00021003a00095a7 */ /* 0x000f2400080210ff */
[----:B----4-:R-:W-:Y:S05]  /*99f0*/  @!P1 BRA `(.L_x_115) ;  /* 0xfffffffc00f09947 */ /* 0x010fea000383ffff */
[----:B------:R-:W-:Y:S05]  /*9a00*/  BRA `(.L_x_114) ;  /* 0xffffffcc009c7947 */ /* 0x000fea000383ffff */
        .weak           $__internal_0_$__cuda_sm10x_tcgen05_guardrail_trap_col_being_dealloced_not_returned_by_alloc
        .type           $__internal_0_$__cuda_sm10x_tcgen05_guardrail_trap_col_being_dealloced_not_returned_by_alloc,@function
        .size           $__internal_0_$__cuda_sm10x_tcgen05_guardrail_trap_col_being_dealloced_not_returned_by_alloc,($__internal_1_$__cuda_sm10x_tcgen05_guardrail_trap_phase_invalid_during_alloc - $__internal_0_$__cuda_sm10x_tcgen05_guardrail_trap_col_being_dealloced_not_returned_by_alloc)
$__internal_0_$__cuda_sm10x_tcgen05_guardrail_trap_col_being_dealloced_not_returned_by_alloc:
[----:B------:R-:W-:Y:S05]  /*9a10*/  BPT.TRAP 0x1 ;  /* 0x000000040000795c */ /* 0x000fea0000300000 */
[----:B------:R-:W-:-:S04]  /*9a20*/  HFMA2 R3, -RZ, RZ, 0, 0 ;  /* 0x00000000ff037431 */ /* 0x000fc800000001ff */
[----:B------:R-:W-:Y:S05]  /*9a30*/  RET.REL.NODEC R2 `(_ZN7cutlass13device_kernelINS_4gemm6kernel13GemmUniversalIN4cute5tupleIJiiiiEEENS1_10collective13CollectiveMmaINS1_35MainloopSm100TmaUmmaWarpSpecializedILi28ELi2ELi4ENS5_IJNS4_1CILi1EEESB_SB_EEEEENS5_IJNSA_ILi128EEENSA_ILi80EEENSA_ILi16EEEEEENS_10bfloat16_tENS5_IJlSB_lEEESI_SJ_NS4_8TiledMMAINS4_8MMA_AtomIJNS4_20SM100_MMA_F16BF16_SSISI_SI_fLi128ELi80ELNS4_4UMMA5MajorE0ELSO_0ELNSN_7ScaleInE0ELSP_0EEEEEENS4_6LayoutISC_NS5_IJNSA_ILi0EEEST_ST_EEEEENS5_IJNS4_10UnderscoreESW_SW_EEEEENS4_13SM90_TMA_LOADENS4_14ComposedLayoutINS4_7SwizzleILi1ELi4ELi3EEENS4_18smem_ptr_flag_bitsILi16EEENSS_INS5_IJNSA_ILi8EEESG_EEENS5_IJSG_SB_EEEEEEEvNS4_8identityESZ_S19_vS1A_EENS_8epilogue10collective18CollectiveEpilogueINS1C_23Sm100TmaWarpSpecializedILi2ELi1ELi80ELb1ELb0EEEJSH_NS5_IJNSS_ISE_SB_EENSS_ISF_SB_EEEEESI_SJ_SI_SJ_NS1C_6fusion15FusionCallbacksIS1G_NS1K_17LinearCombinationISI_fSI_fLNS_15FloatRoundStyleE2EEESH_S1J_JEEENS4_5SM1004TMEM4LOAD26SM100_TMEM_LOAD_32dp32b16xESZ_S19_NS4_39AutoVectorizingCopyWithAssumedAlignmentILi128EEENS4_14SM90_TMA_STOREES19_S1V_S1V_EEEvvEEEEvNT_6ParamsE) ;  /* 0xffffff6402707950 */ /* 0x000fea0003c3ffff */
        .weak           $__internal_1_$__cuda_sm10x_tcgen05_guardrail_trap_phase_invalid_during_alloc
        .type           $__internal_1_$__cuda_sm10x_tcgen05_guardrail_trap_phase_invalid_during_alloc,@function
        .size           $__internal_1_$__cuda_sm10x_tcgen05_guardrail_trap_phase_invalid_during_alloc,($__internal_2_$__cuda_sm10x_tcgen05_guardrail_trap_unallocated_columns_being_dealloced - $__internal_1_$__cuda_sm10x_tcgen05_guardrail_trap_phase_invalid_during_alloc)
$__internal_1_$__cuda_sm10x_tcgen05_guardrail_trap_phase_invalid_during_alloc:
[----:B------:R-:W-:Y:S05]  /*9a40*/  BPT.TRAP 0x1 ;  /* 0x000000040000795c */ /* 0x000fea0000300000 */
[----:B------:R-:W-:-:S04]  /*9a50*/  MOV R3, 0x0 ;  /* 0x0000000000037802 */ /* 0x000fc80000000f00 */
[----:B------:R-:W-:Y:S05]  /*9a60*/  RET.REL.NODEC R2 `(_ZN7cutlass13device_kernelINS_4gemm6kernel13GemmUniversalIN4cute5tupleIJiiiiEEENS1_10collective13CollectiveMmaINS1_35MainloopSm100TmaUmmaWarpSpecializedILi28ELi2ELi4ENS5_IJNS4_1CILi1EEESB_SB_EEEEENS5_IJNSA_ILi128EEENSA_ILi80EEENSA_ILi16EEEEEENS_10bfloat16_tENS5_IJlSB_lEEESI_SJ_NS4_8TiledMMAINS4_8MMA_AtomIJNS4_20SM100_MMA_F16BF16_SSISI_SI_fLi128ELi80ELNS4_4UMMA5MajorE0ELSO_0ELNSN_7ScaleInE0ELSP_0EEEEEENS4_6LayoutISC_NS5_IJNSA_ILi0EEEST_ST_EEEEENS5_IJNS4_10UnderscoreESW_SW_EEEEENS4_13SM90_TMA_LOADENS4_14ComposedLayoutINS4_7SwizzleILi1ELi4ELi3EEENS4_18smem_ptr_flag_bitsILi16EEENSS_INS5_IJNSA_ILi8EEESG_EEENS5_IJSG_SB_EEEEEEEvNS4_8identityESZ_S19_vS1A_EENS_8epilogue10collective18CollectiveEpilogueINS1C_23Sm100TmaWarpSpecializedILi2ELi1ELi80ELb1ELb0EEEJSH_NS5_IJNSS_ISE_SB_EENSS_ISF_SB_EEEEESI_SJ_SI_SJ_NS1C_6fusion15FusionCallbacksIS1G_NS1K_17LinearCombinationISI_fSI_fLNS_15FloatRoundStyleE2EEESH_S1J_JEEENS4_5SM1004TMEM4LOAD26SM100_TMEM_LOAD_32dp32b16xESZ_S19_NS4_39AutoVectorizingCopyWithAssumedAlignmentILi128EEENS4_14SM90_TMA_STOREES19_S1V_S1V_EEEvvEEEEvNT_6ParamsE) ;  /* 0xffffff6402647950 */ /* 0x000fea0003c3ffff */
        .weak           $__internal_2_$__cuda_sm10x_tcgen05_guardrail_trap_unallocated_columns_being_dealloced
        .type           $__internal_2_$__cuda_sm10x_tcgen05_guardrail_trap_unallocated_columns_being_dealloced,@function
        .size           $__internal_2_$__cuda_sm10x_tcgen05_guardrail_trap_unallocated_columns_being_dealloced,(.L_x_214 - $__internal_2_$__cuda_sm10x_tcgen05_guardrail_trap_unallocated_columns_being_dealloced)
$__internal_2_$__cuda_sm10x_tcgen05_guardrail_trap_unallocated_columns_being_dealloced:
[----:B------:R-:W-:Y:S05]  /*9a70*/  BPT.TRAP 0x1 ;  /* 0x000000040000795c */ /* 0x000fea0000300000 */
[----:B------:R-:W-:-:S04]  /*9a80*/  HFMA2 R3, -RZ, RZ, 0, 0 ;  /* 0x00000000ff037431 */ /* 0x000fc800000001ff */
[----:B------:R-:W-:Y:S05]  /*9a90*/  RET.REL.NODEC R2 `(_ZN7cutlass13device_kernelINS_4gemm6kernel13GemmUniversalIN4cute5tupleIJiiiiEEENS1_10collective13CollectiveMmaINS1_35MainloopSm100TmaUmmaWarpSpecializedILi28ELi2ELi4ENS5_IJNS4_1CILi1EEESB_SB_EEEEENS5_IJNSA_ILi128EEENSA_ILi80EEENSA_ILi16EEEEEENS_10bfloat16_tENS5_IJlSB_lEEESI_SJ_NS4_8TiledMMAINS4_8MMA_AtomIJNS4_20SM100_MMA_F16BF16_SSISI_SI_fLi128ELi80ELNS4_4UMMA5MajorE0ELSO_0ELNSN_7ScaleInE0ELSP_0EEEEEENS4_6LayoutISC_NS5_IJNSA_ILi0EEEST_ST_EEEEENS5_IJNS4_10UnderscoreESW_SW_EEEEENS4_13SM90_TMA_LOADENS4_14ComposedLayoutINS4_7SwizzleILi1ELi4ELi3EEENS4_18smem_ptr_flag_bitsILi16EEENSS_INS5_IJNSA_ILi8EEESG_EEENS5_IJSG_SB_EEEEEEEvNS4_8identityESZ_S19_vS1A_EENS_8epilogue10collective18CollectiveEpilogueINS1C_23Sm100TmaWarpSpecializedILi2ELi1ELi80ELb1ELb0EEEJSH_NS5_IJNSS_ISE_SB_EENSS_ISF_SB_EEEEESI_SJ_SI_SJ_NS1C_6fusion15FusionCallbacksIS1G_NS1K_17LinearCombinationISI_fSI_fLNS_15FloatRoundStyleE2EEESH_S1J_JEEENS4_5SM1004TMEM4LOAD26SM100_TMEM_LOAD_32dp32b16xESZ_S19_NS4_39AutoVectorizingCopyWithAssumedAlignmentILi128EEENS4_14SM90_TMA_STOREES19_S1V_S1V_EEEvvEEEEvNT_6ParamsE) ;  /* 0xffffff6402587950 */ /* 0x000fea0003c3ffff */
.L_x_213:
[----:B------:R-:W-:-:S00]  /*9aa0*/  BRA `(.L_x_213) ;  /* 0xfffffffc00fc7947 */ /* 0x000fc0000383ffff */
[----:B------:R-:W-:-:S00]  /*9ab0*/  NOP ;  /* 0x0000000000007918 */ /* 0x000fc00000000000 */
        /* <DEDUP_REMOVED lines=12> */
.L_x_214:


//--------------------- .nv.global.init           --------------------------
	.section	.nv.global.init,"aw",@progbits
.nv.global.init:
	.type		$str$27,@object
	.size		$str$27,($str$28 - $str$27)
$str$27:
        /*0000*/ 	.byte	0x28, 0x61, 0x64, 0x64, 0x72, 0x65, 0x73, 0x73, 0x20, 0x26, 0x20, 0x6d, 0x61, 0x73, 0x6b, 0x29
        /*0010*/ 	.byte	0x20, 0x3d, 0x3d, 0x20, 0x30, 0x00
	.type		$str$28,@object
	.size		$str$28,($str$26 - $str$28)
$str$28:
        /*0016*/ 	.byte	0x2f, 0x74, 0x6d, 0x70, 0x2f, 0x63, 0x75, 0x74, 0x6c, 0x61, 0x73, 0x73, 0x5f, 0x73, 0x77, 0x65
        /*0026*/ 	.byte	0x65, 0x70, 0x5f, 0x73, 0x72, 0x63, 0x2f, 0x69, 0x6e, 0x63, 0x6c, 0x75, 0x64, 0x65, 0x2f, 0x63
        /*0036*/ 	.byte	0x75, 0x74, 0x65, 0x2f, 0x70, 0x6f, 0x69, 0x6e, 0x74, 0x65, 0x72, 0x5f, 0x66, 0x6c, 0x61, 0x67
        /*0046*/ 	.byte	0x67, 0x65, 0x64, 0x2e, 0x68, 0x70, 0x70, 0x00
	.type		$str$26,@object
	.size		$str$26,($str$25 - $str$26)
$str$26:
        /*004e*/ 	.byte	0x2f, 0x74, 0x6d, 0x70, 0x2f, 0x63, 0x75, 0x74, 0x6c, 0x61, 0x73, 0x73, 0x5f, 0x73, 0x77, 0x65
        /*005e*/ 	.byte	0x65, 0x70, 0x5f, 0x73, 0x72, 0x63, 0x2f, 0x69, 0x6e, 0x63, 0x6c, 0x75, 0x64, 0x65, 0x2f, 0x63
        /*006e*/ 	.byte	0x75, 0x74, 0x65, 0x2f, 0x61, 0x74, 0x6f, 0x6d, 0x2f, 0x63, 0x6f, 0x70, 0x79, 0x5f, 0x74, 0x72
        /*007e*/ 	.byte	0x61, 0x69, 0x74, 0x73, 0x5f, 0x73, 0x6d, 0x31, 0x30, 0x30, 0x2e, 0x68, 0x70, 0x70, 0x00
	.type		$str$25,@object
	.size		$str$25,(__unnamed_1 - $str$25)
$str$25:
        /*008d*/ 	.byte	0x28, 0x28, 0x75, 0x69, 0x6e, 0x74, 0x33, 0x32, 0x5f, 0x74, 0x28, 0x74, 0x68, 0x72, 0x65, 0x61
        /*009d*/ 	.byte	0x64, 0x49, 0x64, 0x78, 0x2e, 0x78, 0x29, 0x20, 0x2f, 0x20, 0x33, 0x32, 0x29, 0x20, 0x25, 0x20
        /*00ad*/ 	.byte	0x34, 0x29, 0x20, 0x3d, 0x3d, 0x20, 0x28, 0x28, 0x28, 0x74, 0x6d, 0x65, 0x6d, 0x5f, 0x61, 0x64
        /*00bd*/ 	.byte	0x64, 0x72, 0x20, 0x3e, 0x3e, 0x20, 0x31, 0x36, 0x29, 0x20, 0x2f, 0x20, 0x33, 0x32, 0x29, 0x20
        /*00cd*/ 	.byte	0x25, 0x20, 0x34, 0x29, 0x00
	.type		__unnamed_1,@object
	.size		__unnamed_1,(__unnamed_2 - __unnamed_1)
__unnamed_1:
        /*00d2*/ 	.byte	0x61, 0x75, 0x74, 0x6f, 0x20, 0x63, 0x75, 0x74, 0x65, 0x3a, 0x3a, 0x61, 0x73, 0x5f, 0x70, 0x6f
        /* <DEDUP_REMOVED lines=24> */
        /*0262*/ 	.byte	0x3a, 0x43, 0x3c, 0x31, 0x30, 0x32, 0x34, 0x30, 0x3e, 0x3e, 0x3e, 0x3e, 0x5d, 0x00
	.type		__unnamed_2,@object
	.size		__unnamed_2,(.L_2 - __unnamed_2)
__unnamed_2:
        /* <DEDUP_REMOVED lines=40> */
        /*04f0*/ 	.byte	0x3a, 0x3a, 0x43, 0x3c, 0x30, 0x3e, 0x3e, 0x3e, 0x3e, 0x5d, 0x00
.L_2:


//--------------------- .nv.shared._ZN7cutlass13device_kernelINS_4gemm6kernel13GemmUniversalIN4cute5tupleIJiiiiEEENS1_10collective13CollectiveMmaINS1_35MainloopSm100TmaUmmaWarpSpecializedILi28ELi2ELi4ENS5_IJNS4_1CILi1EEESB_SB_EEEEENS5_IJNSA_ILi128EEENSA_ILi80EEENSA_ILi16EEEEEENS_10bfloat16_tENS5_IJlSB_lEEESI_SJ_NS4_8TiledMMAINS4_8MMA_AtomIJNS4_20SM100_MMA_F16BF16_SSISI_SI_fLi128ELi80ELNS4_4UMMA5MajorE0ELSO_0ELNSN_7ScaleInE0ELSP_0EEEEEENS4_6LayoutISC_NS5_IJNSA_ILi0EEEST_ST_EEEEENS5_IJNS4_10UnderscoreESW_SW_EEEEENS4_13SM90_TMA_LOADENS4_14ComposedLayoutINS4_7SwizzleILi1ELi4ELi3EEENS4_18smem_ptr_flag_bitsILi16EEENSS_INS5_IJNSA_ILi8EEESG_EEENS5_IJSG_SB_EEEEEEEvNS4_8identityESZ_S19_vS1A_EENS_8epilogue10collective18CollectiveEpilogueINS1C_23Sm100TmaWarpSpecializedILi2ELi1ELi80ELb1ELb0EEEJSH_NS5_IJNSS_ISE_SB_EENSS_ISF_SB_EEEEESI_SJ_SI_SJ_NS1C_6fusion15FusionCallbacksIS1G_NS1K_17LinearCombinationISI_fSI_fLNS_15FloatRoundStyleE2EEESH_S1J_JEEENS4_5SM1004TMEM4LOAD26SM100_TMEM_LOAD_32dp32b16xESZ_S19_NS4_39AutoVectorizingCopyWithAssumedAlignmentILi128EEENS4_14SM90_TMA_STOREES19_S1V_S1V_EEEvvEEEEvNT_6ParamsE --------------------------
	.section	.nv.shared._ZN7cutlass13device_kernelINS_4gemm6kernel13GemmUniversalIN4cute5tupleIJiiiiEEENS1_10collective13CollectiveMmaINS1_35MainloopSm100TmaUmmaWarpSpecializedILi28ELi2ELi4ENS5_IJNS4_1CILi1EEESB_SB_EEEEENS5_IJNSA_ILi128EEENSA_ILi80EEENSA_ILi16EEEEEENS_10bfloat16_tENS5_IJlSB_lEEESI_SJ_NS4_8TiledMMAINS4_8MMA_AtomIJNS4_20SM100_MMA_F16BF16_SSISI_SI_fLi128ELi80ELNS4_4UMMA5MajorE0ELSO_0ELNSN_7ScaleInE0ELSP_0EEEEEENS4_6LayoutISC_NS5_IJNSA_ILi0EEEST_ST_EEEEENS5_IJNS4_10UnderscoreESW_SW_EEEEENS4_13SM90_TMA_LOADENS4_14ComposedLayoutINS4_7SwizzleILi1ELi4ELi3EEENS4_18smem_ptr_flag_bitsILi16EEENSS_INS5_IJNSA_ILi8EEESG_EEENS5_IJSG_SB_EEEEEEEvNS4_8identityESZ_S19_vS1A_EENS_8epilogue10collective18CollectiveEpilogueINS1C_23Sm100TmaWarpSpecializedILi2ELi1ELi80ELb1ELb0EEEJSH_NS5_IJNSS_ISE_SB_EENSS_ISF_SB_EEEEESI_SJ_SI_SJ_NS1C_6fusion15FusionCallbacksIS1G_NS1K_17LinearCombinationISI_fSI_fLNS_15FloatRoundStyleE2EEESH_S1J_JEEENS4_5SM1004TMEM4LOAD26SM100_TMEM_LOAD_32dp32b16xESZ_S19_NS4_39AutoVectorizingCopyWithAssumedAlignmentILi128EEENS4_14SM90_TMA_STOREES19_S1V_S1V_EEEvvEEEEvNT_6ParamsE,"aw",@nobits
	.sectionflags	@""
	.align	16
	.zero		1024


//--------------------- .nv.shared.reserved.0     --------------------------
	.section	.nv.shared.reserved.0,"aw",@nobits
	.weak		__nv_reservedSMEM_offset_0_alias
	.size		__nv_reservedSMEM_offset_0_alias, 0, 64
	.other		__nv_reservedSMEM_offset_0_alias,@"STO_CUDA_RESERVED_SHARED STV_DEFAULT"
__nv_reservedSMEM_offset_0_alias:
	.zero		0
.nv.shared.reserved.0:
	.zero		64
	.weak		__nv_reservedSMEM_tcgen05_partition
	.type		__nv_reservedSMEM_tcgen05_partition,@object
	.size		__nv_reservedSMEM_tcgen05_partition,(.L_0 - __nv_reservedSMEM_tcgen05_partition)
__nv_reservedSMEM_tcgen05_partition:
	.zero		32
.L_0:


//--------------------- .nv.global                --------------------------
	.section	.nv.global,"aw",@nobits
.nv.global:
	.type		_ZN39_INTERNAL_b19d5e54_4_k_cu_3441f848_85014cute1_E,@object
	.size		_ZN39_INTERNAL_b19d5e54_4_k_cu_3441f848_85014cute1_E,(_ZN39_INTERNAL_b19d5e54_4_k_cu_3441f848_85014cuda3std3__45__cpo6cbeginE - _ZN39_INTERNAL_b19d5e54_4_k_cu_3441f848_85014cute1_E)
_ZN39_INTERNAL_b19d5e54_4_k_cu_3441f848_85014cute1_E:
	.zero		1
	.type		_ZN39_INTERNAL_b19d5e54_4_k_cu_3441f848_85014cuda3std3__45__cpo6cbeginE,@object
	.size		_ZN39_INTERNAL_b19d5e54_4_k_cu_3441f848_85014cuda3std3__45__cpo6cbeginE,(_ZN39_INTERNAL_b19d5e54_4_k_cu_3441f848_85014cuda3std3__48in_placeE - _ZN39_INTERNAL_b19d5e54_4_k_cu_3441f848_85014cuda3std3__45__cpo6cbeginE)
_ZN39_INTERNAL_b19d5e54_4_k_cu_3441f848_85014cuda3std3__45__cpo6cbeginE:
	.zero		1
	.type		_ZN39_INTERNAL_b19d5e54_4_k_cu_3441f848_85014cuda3std3__48in_placeE,@object
	.size		_ZN39_INTERNAL_b19d5e54_4_k_cu_3441f848_85014cuda3std3__48in_placeE,(_ZN39_INTERNAL_b19d5e54_4_k_cu_3441f848_85014cuda3std6ranges3__45__cpo9iter_moveE - _ZN39_INTERNAL_b19d5e54_4_k_cu_3441f848_85014cuda3std3__48in_placeE)
_ZN39_INTERNAL_b19d5e54_4_k_cu_3441f848_85014cuda3std3__48in_placeE:
	.zero		1
	.type		_ZN39_INTERNAL_b19d5e54_4_k_cu_3441f848_85014cuda3std6ranges3__45__cpo9iter_moveE,@object
	.size		_ZN39_INTERNAL_b19d5e54_4_k_cu_3441f848_85014cuda3std6ranges3__45__cpo9iter_moveE,(_ZN39_INTERNAL_b19d5e54_4_k_cu_3441f848_85014cuda3std3__45__cpo5beginE - _ZN39_INTERNAL_b19d5e54_4_k_cu_3441f848_85014cuda3std6ranges3__45__cpo9iter_moveE)
_ZN39_INTERNAL_b19d5e54_4_k_cu_3441f848_85014cuda3std6ranges3__45__cpo9iter_moveE:
	.zero		1
	.type		_ZN39_INTERNAL_b19d5e54_4_k_cu_3441f848_85014cuda3std3__45__cpo5beginE,@object
	.size		_ZN39_INTERNAL_b19d5e54_4_k_cu_3441f848_85014cuda3std3__45__cpo5beginE,(_ZN39_INTERNAL_b19d5e54_4_k_cu_3441f848_85014cuda3std3__441_GLOBAL__N__b19d5e54_4_k_cu_3441f848_85016ignoreE - _ZN39_INTERNAL_b19d5e54_4_k_cu_3441f848_85014cuda3std3__45__cpo5beginE)
_ZN39_INTERNAL_b19d5e54_4_k_cu_3441f848_85014cuda3std3__45__cpo5beginE:
	.zero		1
	.type		_ZN39_INTERNAL_b19d5e54_4_k_cu_3441f848_85014cuda3std3__441_GLOBAL__N__b19d5e54_4_k_cu_3441f848_85016ignoreE,@object
	.size		_ZN39_INTERNAL_b19d5e54_4_k_cu_3441f848_85014cuda3std3__441_GLOBAL__N__b19d5e54_4_k_cu_3441f848_85016ignoreE,(_ZN39_INTERNAL_b19d5e54_4_k_cu_3441f848_85014cute7productE - _ZN39_INTERNAL_b19d5e54_4_k_cu_3441f848_85014cuda3std3__441_GLOBAL__N__b19d5e54_4_k_cu_3441f848_85016ignoreE)
_ZN39_INTERNAL_b19d5e54_4_k_cu_3441f848_85014cuda3std3__441_GLOBAL__N__b19d5e54_4_k_cu_3441f848_85016ignoreE:
	.zero		1
	.type		_ZN39_INTERNAL_b19d5e54_4_k_cu_3441f848_85014cute7productE,@object
	.size		_ZN39_INTERNAL_b19d5e54_4_k_cu_3441f848_85014cute7productE,(_ZN39_INTERNAL_b19d5e54_4_k_cu_3441f848_85014cuda3std3__45__cpo3endE - _ZN39_INTERNAL_b19d5e54_4_k_cu_3441f848_85014cute7productE)
_ZN39_INTERNAL_b19d5e54_4_k_cu_3441f848_85014cute7productE:
	.zero		1
	.type		_ZN39_INTERNAL_b19d5e54_4_k_cu_3441f848_85014cuda3std3__45__cpo3endE,@object
	.size		_ZN39_INTERNAL_b19d5e54_4_k_cu_3441f848_85014cuda3std3__45__cpo3endE,(_ZN39_INTERNAL_b19d5e54_4_k_cu_3441f848_85014cuda3std3__419piecewise_constructE - _ZN39_INTERNAL_b19d5e54_4_k_cu_3441f848_85014cuda3std3__45__cpo3endE)
_ZN39_INTERNAL_b19d5e54_4_k_cu_3441f848_85014cuda3std3__45__cpo3endE:
	.zero		1
	.type		_ZN39_INTERNAL_b19d5e54_4_k_cu_3441f848_85014cuda3std3__419piecewise_constructE,@object
	.size		_ZN39_INTERNAL_b19d5e54_4_k_cu_3441f848_85014cuda3std3__419piecewise_constructE,(_ZN39_INTERNAL_b19d5e54_4_k_cu_3441f848_85014cuda3std3__45__cpo4cendE - _ZN39_INTERNAL_b19d5e54_4_k_cu_3441f848_85014cuda3std3__419piecewise_constructE)
_ZN39_INTERNAL_b19d5e54_4_k_cu_3441f848_85014cuda3std3__419piecewise_constructE:
	.zero		1
	.type		_ZN39_INTERNAL_b19d5e54_4_k_cu_3441f848_85014cuda3std3__45__cpo4cendE,@object
	.size		_ZN39_INTERNAL_b19d5e54_4_k_cu_3441f848_85014cuda3std3__45__cpo4cendE,(_ZN39_INTERNAL_b19d5e54_4_k_cu_3441f848_85014cuda3std6ranges3__45__cpo4swapE - _ZN39_INTERNAL_b19d5e54_4_k_cu_3441f848_85014cuda3std3__45__cpo4cendE)
_ZN39_INTERNAL_b19d5e54_4_k_cu_3441f848_85014cuda3std3__45__cpo4cendE:
	.zero		1
	.type		_ZN39_INTERNAL_b19d5e54_4_k_cu_3441f848_85014cuda3std6ranges3__45__cpo4swapE,@object
	.size		_ZN39_INTERNAL_b19d5e54_4_k_cu_3441f848_85014cuda3std6ranges3__45__cpo4swapE,(.L_10 - _ZN39_INTERNAL_b19d5e54_4_k_cu_3441f848_85014cuda3std6ranges3__45__cpo4swapE)
_ZN39_INTERNAL_b19d5e54_4_k_cu_3441f848_85014cuda3std6ranges3__45__cpo4swapE:
	.zero		1
.L_10:


//--------------------- .nv.constant0._ZN7cutlass13device_kernelINS_4gemm6kernel13GemmUniversalIN4cute5tupleIJiiiiEEENS1_10collective13CollectiveMmaINS1_35MainloopSm100TmaUmmaWarpSpecializedILi28ELi2ELi4ENS5_IJNS4_1CILi1EEESB_SB_EEEEENS5_IJNSA_ILi128EEENSA_ILi80EEENSA_ILi16EEEEEENS_10bfloat16_tENS5_IJlSB_lEEESI_SJ_NS4_8TiledMMAINS4_8MMA_AtomIJNS4_20SM100_MMA_F16BF16_SSISI_SI_fLi128ELi80ELNS4_4UMMA5MajorE0ELSO_0ELNSN_7ScaleInE0ELSP_0EEEEEENS4_6LayoutISC_NS5_IJNSA_ILi0EEEST_ST_EEEEENS5_IJNS4_10UnderscoreESW_SW_EEEEENS4_13SM90_TMA_LOADENS4_14ComposedLayoutINS4_7SwizzleILi1ELi4ELi3EEENS4_18smem_ptr_flag_bitsILi16EEENSS_INS5_IJNSA_ILi8EEESG_EEENS5_IJSG_SB_EEEEEEEvNS4_8identityESZ_S19_vS1A_EENS_8epilogue10collective18CollectiveEpilogueINS1C_23Sm100TmaWarpSpecializedILi2ELi1ELi80ELb1ELb0EEEJSH_NS5_IJNSS_ISE_SB_EENSS_ISF_SB_EEEEESI_SJ_SI_SJ_NS1C_6fusion15FusionCallbacksIS1G_NS1K_17LinearCombinationISI_fSI_fLNS_15FloatRoundStyleE2EEESH_S1J_JEEENS4_5SM1004TMEM4LOAD26SM100_TMEM_LOAD_32dp32b16xESZ_S19_NS4_39AutoVectorizingCopyWithAssumedAlignmentILi128EEENS4_14SM90_TMA_STOREES19_S1V_S1V_EEEvvEEEEvNT_6ParamsE --------------------------
	.section	.nv.constant0._ZN7cutlass13device_kernelINS_4gemm6kernel13GemmUniversalIN4cute5tupleIJiiiiEEENS1_10collective13CollectiveMmaINS1_35MainloopSm100TmaUmmaWarpSpecializedILi28ELi2ELi4ENS5_IJNS4_1CILi1EEESB_SB_EEEEENS5_IJNSA_ILi128EEENSA_ILi80EEENSA_ILi16EEEEEENS_10bfloat16_tENS5_IJlSB_lEEESI_SJ_NS4_8TiledMMAINS4_8MMA_AtomIJNS4_20SM100_MMA_F16BF16_SSISI_SI_fLi128ELi80ELNS4_4UMMA5MajorE0ELSO_0ELNSN_7ScaleInE0ELSP_0EEEEEENS4_6LayoutISC_NS5_IJNSA_ILi0EEEST_ST_EEEEENS5_IJNS4_10UnderscoreESW_SW_EEEEENS4_13SM90_TMA_LOADENS4_14ComposedLayoutINS4_7SwizzleILi1ELi4ELi3EEENS4_18smem_ptr_flag_bitsILi16EEENSS_INS5_IJNSA_ILi8EEESG_EEENS5_IJSG_SB_EEEEEEEvNS4_8identityESZ_S19_vS1A_EENS_8epilogue10collective18CollectiveEpilogueINS1C_23Sm100TmaWarpSpecializedILi2ELi1ELi80ELb1ELb0EEEJSH_NS5_IJNSS_ISE_SB_EENSS_ISF_SB_EEEEESI_SJ_SI_SJ_NS1C_6fusion15FusionCallbacksIS1G_NS1K_17LinearCombinationISI_fSI_fLNS_15FloatRoundStyleE2EEESH_S1J_JEEENS4_5SM1004TMEM4LOAD26SM100_TMEM_LOAD_32dp32b16xESZ_S19_NS4_39AutoVectorizingCopyWithAssumedAlignmentILi128EEENS4_14SM90_TMA_STOREES19_S1V_S1V_EEEvvEEEEvNT_6ParamsE,"a",@progbits
	.sectionflags	@""
	.align	4
.nv.constant0._ZN7cutlass13device_kernelINS_4gemm6kernel13GemmUniversalIN4cute5tupleIJiiiiEEENS1_10collective13CollectiveMmaINS1_35MainloopSm100TmaUmmaWarpSpecializedILi28ELi2ELi4ENS5_IJNS4_1CILi1EEESB_SB_EEEEENS5_IJNSA_ILi128EEENSA_ILi80EEENSA_ILi16EEEEEENS_10bfloat16_tENS5_IJlSB_lEEESI_SJ_NS4_8TiledMMAINS4_8MMA_AtomIJNS4_20SM100_MMA_F16BF16_SSISI_SI_fLi128ELi80ELNS4_4UMMA5MajorE0ELSO_0ELNSN_7ScaleInE0ELSP_0EEEEEENS4_6LayoutISC_NS5_IJNSA_ILi0EEEST_ST_EEEEENS5_IJNS4_10UnderscoreESW_SW_EEEEENS4_13SM90_TMA_LOADENS4_14ComposedLayoutINS4_7SwizzleILi1ELi4ELi3EEENS4_18smem_ptr_flag_bitsILi16EEENSS_INS5_IJNSA_ILi8EEESG_EEENS5_IJSG_SB_EEEEEEEvNS4_8identityESZ_S19_vS1A_EENS_8epilogue10collective18CollectiveEpilogueINS1C_23Sm100TmaWarpSpecializedILi2ELi1ELi80ELb1ELb0EEEJSH_NS5_IJNSS_ISE_SB_EENSS_ISF_SB_EEEEESI_SJ_SI_SJ_NS1C_6fusion15FusionCallbacksIS1G_NS1K_17LinearCombinationISI_fSI_fLNS_15FloatRoundStyleE2EEESH_S1J_JEEENS4_5SM1004TMEM4LOAD26SM100_TMEM_LOAD_32dp32b16xESZ_S19_NS4_39AutoVectorizingCopyWithAssumedAlignmentILi128EEENS4_14SM90_TMA_STOREES19_S1V_S1V_EEEvvEEEEvNT_6ParamsE:
	.zero		2944


//--------------------- SYMBOLS --------------------------

	.type		.nv.reservedSmem.offset0,@object
	.size		.nv.reservedSmem.offset0,0x4
	.type		.nv.reservedSmem.cap,@object
	.size		.nv.reservedSmem.cap,0x4
	.type		__assertfail,@function
